//
// Generated by NVIDIA NVVM Compiler
//
// Compiler Build ID: CL-36424714
// Cuda compilation tools, release 13.0, V13.0.88
// Based on NVVM 20.0.0
//

.version 9.0
.target sm_100
.address_size 64

	// .globl	_Z15setup_randomizeP17curandStateXORWOWmy
.func  (.param .b64 func_retval0) __internal_accurate_pow
(
	.param .b64 __internal_accurate_pow_param_0,
	.param .b64 __internal_accurate_pow_param_1
)
;
.global .align 4 .b8 precalc_xorwow_matrix[102400];
.global .align 4 .b8 precalc_xorwow_offset_matrix[102400];
.global .align 4 .b8 mrg32k3aM1[2304];
.global .align 4 .b8 mrg32k3aM2[2304];
.global .align 4 .b8 mrg32k3aM1SubSeq[2016];
.global .align 4 .b8 mrg32k3aM2SubSeq[2016];
.global .align 4 .b8 mrg32k3aM1Seq[2304];
.global .align 4 .b8 mrg32k3aM2Seq[2304];
.const .align 8 .b8 __cr_lgamma_table[72];

.visible .entry _Z15setup_randomizeP17curandStateXORWOWmy(
	.param .u64 .ptr .align 1 _Z15setup_randomizeP17curandStateXORWOWmy_param_0,
	.param .u64 _Z15setup_randomizeP17curandStateXORWOWmy_param_1,
	.param .u64 _Z15setup_randomizeP17curandStateXORWOWmy_param_2
)
{
	.reg .pred 	%p<26>;
	.reg .b32 	%r<418>;
	.reg .b64 	%rd<25>;

	ld.param.u64 	%rd11, [_Z15setup_randomizeP17curandStateXORWOWmy_param_1];
	mov.u32 	%r1, %ntid.x;
	mov.u32 	%r191, %ctaid.x;
	mov.u32 	%r192, %tid.x;
	mad.lo.s32 	%r323, %r1, %r191, %r192;
	cvt.u64.u32 	%rd24, %r323;
	setp.le.u64 	%p1, %rd11, %rd24;
	@%p1 bra 	$L__BB0_45;
	ld.param.u64 	%rd21, [_Z15setup_randomizeP17curandStateXORWOWmy_param_2];
	cvt.u32.u64 	%r193, %rd21;
	xor.b32  	%r194, %r193, -1429050551;
	mul.lo.s32 	%r195, %r194, 1099087573;
	{ .reg .b32 tmp; mov.b64 {tmp, %r196}, %rd21; }
	xor.b32  	%r197, %r196, -136515619;
	mul.lo.s32 	%r198, %r197, -1703105765;
	add.s32 	%r199, %r195, %r198;
	add.s32 	%r3, %r199, 6615241;
	xor.b32  	%r4, %r195, 362436069;
	add.s32 	%r5, %r198, 521288629;
	xor.b32  	%r6, %r198, 88675123;
	add.s32 	%r7, %r195, 5783321;
$L__BB0_2:
	ld.param.u64 	%rd22, [_Z15setup_randomizeP17curandStateXORWOWmy_param_2];
	ld.param.u64 	%rd20, [_Z15setup_randomizeP17curandStateXORWOWmy_param_0];
	cvta.to.global.u64 	%rd13, %rd20;
	mad.lo.s64 	%rd3, %rd24, 48, %rd13;
	cvt.u32.u64 	%r200, %rd22;
	xor.b32  	%r201, %r200, -1429050551;
	mad.lo.s32 	%r202, %r201, 1099087573, 123456789;
	st.global.v2.u32 	[%rd3], {%r3, %r202};
	st.global.v2.u32 	[%rd3+8], {%r4, %r5};
	st.global.v2.u32 	[%rd3+16], {%r6, %r7};
	setp.eq.s64 	%p2, %rd24, 0;
	@%p2 bra 	$L__BB0_44;
	mov.b32 	%r324, 0;
$L__BB0_4:
	and.b64  	%rd5, %rd24, 3;
	setp.eq.s64 	%p3, %rd5, 0;
	@%p3 bra 	$L__BB0_43;
	mul.wide.u32 	%rd14, %r324, 3200;
	mov.u64 	%rd15, precalc_xorwow_matrix;
	add.s64 	%rd6, %rd15, %rd14;
	cvt.u32.u64 	%r10, %rd5;
	mov.b32 	%r325, 0;
$L__BB0_6:
	mov.b32 	%r338, 0;
	mov.u32 	%r339, %r338;
	mov.u32 	%r340, %r338;
	mov.u32 	%r341, %r338;
	mov.u32 	%r342, %r338;
	mov.u32 	%r331, %r338;
$L__BB0_7:
	mul.wide.u32 	%rd16, %r331, 4;
	add.s64 	%rd17, %rd3, %rd16;
	ld.global.u32 	%r18, [%rd17+4];
	shl.b32 	%r19, %r331, 5;
	mov.b32 	%r337, 0;
$L__BB0_8:
	.pragma "nounroll";
	shr.u32 	%r207, %r18, %r337;
	and.b32  	%r208, %r207, 1;
	setp.eq.b32 	%p4, %r208, 1;
	not.pred 	%p5, %p4;
	add.s32 	%r209, %r19, %r337;
	mul.lo.s32 	%r210, %r209, 5;
	mul.wide.u32 	%rd18, %r210, 4;
	add.s64 	%rd7, %rd6, %rd18;
	@%p5 bra 	$L__BB0_10;
	ld.global.u32 	%r211, [%rd7];
	xor.b32  	%r342, %r342, %r211;
	ld.global.u32 	%r212, [%rd7+4];
	xor.b32  	%r341, %r341, %r212;
	ld.global.u32 	%r213, [%rd7+8];
	xor.b32  	%r340, %r340, %r213;
	ld.global.u32 	%r214, [%rd7+12];
	xor.b32  	%r339, %r339, %r214;
	ld.global.u32 	%r215, [%rd7+16];
	xor.b32  	%r338, %r338, %r215;
$L__BB0_10:
	and.b32  	%r217, %r207, 2;
	setp.eq.s32 	%p6, %r217, 0;
	@%p6 bra 	$L__BB0_12;
	ld.global.u32 	%r218, [%rd7+20];
	xor.b32  	%r342, %r342, %r218;
	ld.global.u32 	%r219, [%rd7+24];
	xor.b32  	%r341, %r341, %r219;
	ld.global.u32 	%r220, [%rd7+28];
	xor.b32  	%r340, %r340, %r220;
	ld.global.u32 	%r221, [%rd7+32];
	xor.b32  	%r339, %r339, %r221;
	ld.global.u32 	%r222, [%rd7+36];
	xor.b32  	%r338, %r338, %r222;
$L__BB0_12:
	and.b32  	%r224, %r207, 4;
	setp.eq.s32 	%p7, %r224, 0;
	@%p7 bra 	$L__BB0_14;
	ld.global.u32 	%r225, [%rd7+40];
	xor.b32  	%r342, %r342, %r225;
	ld.global.u32 	%r226, [%rd7+44];
	xor.b32  	%r341, %r341, %r226;
	ld.global.u32 	%r227, [%rd7+48];
	xor.b32  	%r340, %r340, %r227;
	ld.global.u32 	%r228, [%rd7+52];
	xor.b32  	%r339, %r339, %r228;
	ld.global.u32 	%r229, [%rd7+56];
	xor.b32  	%r338, %r338, %r229;
$L__BB0_14:
	and.b32  	%r231, %r207, 8;
	setp.eq.s32 	%p8, %r231, 0;
	@%p8 bra 	$L__BB0_16;
	ld.global.u32 	%r232, [%rd7+60];
	xor.b32  	%r342, %r342, %r232;
	ld.global.u32 	%r233, [%rd7+64];
	xor.b32  	%r341, %r341, %r233;
	ld.global.u32 	%r234, [%rd7+68];
	xor.b32  	%r340, %r340, %r234;
	ld.global.u32 	%r235, [%rd7+72];
	xor.b32  	%r339, %r339, %r235;
	ld.global.u32 	%r236, [%rd7+76];
	xor.b32  	%r338, %r338, %r236;
$L__BB0_16:
	and.b32  	%r238, %r207, 16;
	setp.eq.s32 	%p9, %r238, 0;
	@%p9 bra 	$L__BB0_18;
	ld.global.u32 	%r239, [%rd7+80];
	xor.b32  	%r342, %r342, %r239;
	ld.global.u32 	%r240, [%rd7+84];
	xor.b32  	%r341, %r341, %r240;
	ld.global.u32 	%r241, [%rd7+88];
	xor.b32  	%r340, %r340, %r241;
	ld.global.u32 	%r242, [%rd7+92];
	xor.b32  	%r339, %r339, %r242;
	ld.global.u32 	%r243, [%rd7+96];
	xor.b32  	%r338, %r338, %r243;
$L__BB0_18:
	and.b32  	%r245, %r207, 32;
	setp.eq.s32 	%p10, %r245, 0;
	@%p10 bra 	$L__BB0_20;
	ld.global.u32 	%r246, [%rd7+100];
	xor.b32  	%r342, %r342, %r246;
	ld.global.u32 	%r247, [%rd7+104];
	xor.b32  	%r341, %r341, %r247;
	ld.global.u32 	%r248, [%rd7+108];
	xor.b32  	%r340, %r340, %r248;
	ld.global.u32 	%r249, [%rd7+112];
	xor.b32  	%r339, %r339, %r249;
	ld.global.u32 	%r250, [%rd7+116];
	xor.b32  	%r338, %r338, %r250;
$L__BB0_20:
	and.b32  	%r252, %r207, 64;
	setp.eq.s32 	%p11, %r252, 0;
	@%p11 bra 	$L__BB0_22;
	ld.global.u32 	%r253, [%rd7+120];
	xor.b32  	%r342, %r342, %r253;
	ld.global.u32 	%r254, [%rd7+124];
	xor.b32  	%r341, %r341, %r254;
	ld.global.u32 	%r255, [%rd7+128];
	xor.b32  	%r340, %r340, %r255;
	ld.global.u32 	%r256, [%rd7+132];
	xor.b32  	%r339, %r339, %r256;
	ld.global.u32 	%r257, [%rd7+136];
	xor.b32  	%r338, %r338, %r257;
$L__BB0_22:
	and.b32  	%r259, %r207, 128;
	setp.eq.s32 	%p12, %r259, 0;
	@%p12 bra 	$L__BB0_24;
	ld.global.u32 	%r260, [%rd7+140];
	xor.b32  	%r342, %r342, %r260;
	ld.global.u32 	%r261, [%rd7+144];
	xor.b32  	%r341, %r341, %r261;
	ld.global.u32 	%r262, [%rd7+148];
	xor.b32  	%r340, %r340, %r262;
	ld.global.u32 	%r263, [%rd7+152];
	xor.b32  	%r339, %r339, %r263;
	ld.global.u32 	%r264, [%rd7+156];
	xor.b32  	%r338, %r338, %r264;
$L__BB0_24:
	and.b32  	%r266, %r207, 256;
	setp.eq.s32 	%p13, %r266, 0;
	@%p13 bra 	$L__BB0_26;
	ld.global.u32 	%r267, [%rd7+160];
	xor.b32  	%r342, %r342, %r267;
	ld.global.u32 	%r268, [%rd7+164];
	xor.b32  	%r341, %r341, %r268;
	ld.global.u32 	%r269, [%rd7+168];
	xor.b32  	%r340, %r340, %r269;
	ld.global.u32 	%r270, [%rd7+172];
	xor.b32  	%r339, %r339, %r270;
	ld.global.u32 	%r271, [%rd7+176];
	xor.b32  	%r338, %r338, %r271;
$L__BB0_26:
	and.b32  	%r273, %r207, 512;
	setp.eq.s32 	%p14, %r273, 0;
	@%p14 bra 	$L__BB0_28;
	ld.global.u32 	%r274, [%rd7+180];
	xor.b32  	%r342, %r342, %r274;
	ld.global.u32 	%r275, [%rd7+184];
	xor.b32  	%r341, %r341, %r275;
	ld.global.u32 	%r276, [%rd7+188];
	xor.b32  	%r340, %r340, %r276;
	ld.global.u32 	%r277, [%rd7+192];
	xor.b32  	%r339, %r339, %r277;
	ld.global.u32 	%r278, [%rd7+196];
	xor.b32  	%r338, %r338, %r278;
$L__BB0_28:
	and.b32  	%r280, %r207, 1024;
	setp.eq.s32 	%p15, %r280, 0;
	@%p15 bra 	$L__BB0_30;
	ld.global.u32 	%r281, [%rd7+200];
	xor.b32  	%r342, %r342, %r281;
	ld.global.u32 	%r282, [%rd7+204];
	xor.b32  	%r341, %r341, %r282;
	ld.global.u32 	%r283, [%rd7+208];
	xor.b32  	%r340, %r340, %r283;
	ld.global.u32 	%r284, [%rd7+212];
	xor.b32  	%r339, %r339, %r284;
	ld.global.u32 	%r285, [%rd7+216];
	xor.b32  	%r338, %r338, %r285;
$L__BB0_30:
	and.b32  	%r287, %r207, 2048;
	setp.eq.s32 	%p16, %r287, 0;
	@%p16 bra 	$L__BB0_32;
	ld.global.u32 	%r288, [%rd7+220];
	xor.b32  	%r342, %r342, %r288;
	ld.global.u32 	%r289, [%rd7+224];
	xor.b32  	%r341, %r341, %r289;
	ld.global.u32 	%r290, [%rd7+228];
	xor.b32  	%r340, %r340, %r290;
	ld.global.u32 	%r291, [%rd7+232];
	xor.b32  	%r339, %r339, %r291;
	ld.global.u32 	%r292, [%rd7+236];
	xor.b32  	%r338, %r338, %r292;
$L__BB0_32:
	and.b32  	%r294, %r207, 4096;
	setp.eq.s32 	%p17, %r294, 0;
	@%p17 bra 	$L__BB0_34;
	ld.global.u32 	%r295, [%rd7+240];
	xor.b32  	%r342, %r342, %r295;
	ld.global.u32 	%r296, [%rd7+244];
	xor.b32  	%r341, %r341, %r296;
	ld.global.u32 	%r297, [%rd7+248];
	xor.b32  	%r340, %r340, %r297;
	ld.global.u32 	%r298, [%rd7+252];
	xor.b32  	%r339, %r339, %r298;
	ld.global.u32 	%r299, [%rd7+256];
	xor.b32  	%r338, %r338, %r299;
$L__BB0_34:
	and.b32  	%r301, %r207, 8192;
	setp.eq.s32 	%p18, %r301, 0;
	@%p18 bra 	$L__BB0_36;
	ld.global.u32 	%r302, [%rd7+260];
	xor.b32  	%r342, %r342, %r302;
	ld.global.u32 	%r303, [%rd7+264];
	xor.b32  	%r341, %r341, %r303;
	ld.global.u32 	%r304, [%rd7+268];
	xor.b32  	%r340, %r340, %r304;
	ld.global.u32 	%r305, [%rd7+272];
	xor.b32  	%r339, %r339, %r305;
	ld.global.u32 	%r306, [%rd7+276];
	xor.b32  	%r338, %r338, %r306;
$L__BB0_36:
	and.b32  	%r308, %r207, 16384;
	setp.eq.s32 	%p19, %r308, 0;
	@%p19 bra 	$L__BB0_38;
	ld.global.u32 	%r309, [%rd7+280];
	xor.b32  	%r342, %r342, %r309;
	ld.global.u32 	%r310, [%rd7+284];
	xor.b32  	%r341, %r341, %r310;
	ld.global.u32 	%r311, [%rd7+288];
	xor.b32  	%r340, %r340, %r311;
	ld.global.u32 	%r312, [%rd7+292];
	xor.b32  	%r339, %r339, %r312;
	ld.global.u32 	%r313, [%rd7+296];
	xor.b32  	%r338, %r338, %r313;
$L__BB0_38:
	and.b32  	%r315, %r207, 32768;
	setp.eq.s32 	%p20, %r315, 0;
	@%p20 bra 	$L__BB0_40;
	ld.global.u32 	%r316, [%rd7+300];
	xor.b32  	%r342, %r342, %r316;
	ld.global.u32 	%r317, [%rd7+304];
	xor.b32  	%r341, %r341, %r317;
	ld.global.u32 	%r318, [%rd7+308];
	xor.b32  	%r340, %r340, %r318;
	ld.global.u32 	%r319, [%rd7+312];
	xor.b32  	%r339, %r339, %r319;
	ld.global.u32 	%r320, [%rd7+316];
	xor.b32  	%r338, %r338, %r320;
$L__BB0_40:
	add.s32 	%r337, %r337, 16;
	setp.ne.s32 	%p21, %r337, 32;
	@%p21 bra 	$L__BB0_8;
	mad.lo.s32 	%r321, %r331, -31, %r19;
	add.s32 	%r331, %r321, 1;
	setp.ne.s32 	%p22, %r331, 5;
	@%p22 bra 	$L__BB0_7;
	st.global.u32 	[%rd3+4], %r342;
	st.global.u32 	[%rd3+8], %r341;
	st.global.u32 	[%rd3+12], %r340;
	st.global.u32 	[%rd3+16], %r339;
	st.global.u32 	[%rd3+20], %r338;
	add.s32 	%r325, %r325, 1;
	setp.lt.u32 	%p23, %r325, %r10;
	@%p23 bra 	$L__BB0_6;
$L__BB0_43:
	shr.u64 	%rd8, %rd24, 2;
	add.s32 	%r324, %r324, 1;
	setp.gt.u64 	%p24, %rd24, 3;
	mov.u64 	%rd24, %rd8;
	@%p24 bra 	$L__BB0_4;
$L__BB0_44:
	mov.b32 	%r322, 0;
	st.global.v2.u32 	[%rd3+24], {%r322, %r322};
	st.global.u32 	[%rd3+32], %r322;
	mov.b64 	%rd19, 0;
	st.global.u64 	[%rd3+40], %rd19;
	add.s32 	%r323, %r323, %r1;
	cvt.u64.u32 	%rd24, %r323;
	setp.gt.u64 	%p25, %rd11, %rd24;
	@%p25 bra 	$L__BB0_2;
$L__BB0_45:
	ret;

}
	// .globl	_Z22randomize_double_arrayPdmddP17curandStateXORWOW
.visible .entry _Z22randomize_double_arrayPdmddP17curandStateXORWOW(
	.param .u64 .ptr .align 1 _Z22randomize_double_arrayPdmddP17curandStateXORWOW_param_0,
	.param .u64 _Z22randomize_double_arrayPdmddP17curandStateXORWOW_param_1,
	.param .f64 _Z22randomize_double_arrayPdmddP17curandStateXORWOW_param_2,
	.param .f64 _Z22randomize_double_arrayPdmddP17curandStateXORWOW_param_3,
	.param .u64 .ptr .align 1 _Z22randomize_double_arrayPdmddP17curandStateXORWOW_param_4
)
{
	.reg .pred 	%p<3>;
	.reg .b32 	%r<34>;
	.reg .b32 	%f<2>;
	.reg .b64 	%rd<18>;
	.reg .b64 	%fd<10>;

	ld.param.u64 	%rd5, [_Z22randomize_double_arrayPdmddP17curandStateXORWOW_param_1];
	ld.param.f64 	%fd3, [_Z22randomize_double_arrayPdmddP17curandStateXORWOW_param_3];
	mov.u32 	%r1, %ntid.x;
	mov.u32 	%r5, %ctaid.x;
	mov.u32 	%r6, %tid.x;
	mad.lo.s32 	%r33, %r1, %r5, %r6;
	cvt.u64.u32 	%rd17, %r33;
	setp.le.u64 	%p1, %rd5, %rd17;
	@%p1 bra 	$L__BB1_3;
	ld.param.f64 	%fd8, [_Z22randomize_double_arrayPdmddP17curandStateXORWOW_param_2];
	sub.f64 	%fd1, %fd3, %fd8;
$L__BB1_2:
	ld.param.u64 	%rd16, [_Z22randomize_double_arrayPdmddP17curandStateXORWOW_param_4];
	ld.param.f64 	%fd9, [_Z22randomize_double_arrayPdmddP17curandStateXORWOW_param_2];
	ld.param.u64 	%rd15, [_Z22randomize_double_arrayPdmddP17curandStateXORWOW_param_0];
	cvta.to.global.u64 	%rd7, %rd16;
	mad.lo.s64 	%rd8, %rd17, 48, %rd7;
	ld.global.v2.u32 	{%r7, %r8}, [%rd8];
	ld.global.v2.u32 	{%r9, %r10}, [%rd8+8];
	ld.global.v2.u32 	{%r11, %r12}, [%rd8+16];
	ld.global.v2.u32 	{%r13, %r14}, [%rd8+24];
	ld.global.f32 	%f1, [%rd8+32];
	ld.global.f64 	%fd4, [%rd8+40];
	shr.u32 	%r15, %r8, 2;
	xor.b32  	%r16, %r15, %r8;
	shl.b32 	%r17, %r12, 4;
	shl.b32 	%r18, %r16, 1;
	xor.b32  	%r19, %r17, %r18;
	xor.b32  	%r20, %r19, %r12;
	xor.b32  	%r21, %r20, %r16;
	add.s32 	%r22, %r7, %r21;
	add.s32 	%r23, %r22, 362437;
	shr.u32 	%r24, %r9, 2;
	xor.b32  	%r25, %r24, %r9;
	shl.b32 	%r26, %r21, 4;
	shl.b32 	%r27, %r25, 1;
	xor.b32  	%r28, %r27, %r26;
	xor.b32  	%r29, %r28, %r25;
	xor.b32  	%r30, %r29, %r21;
	add.s32 	%r31, %r7, 724874;
	add.s32 	%r32, %r30, %r31;
	cvt.u64.u32 	%rd9, %r23;
	mul.wide.u32 	%rd10, %r32, 2097152;
	xor.b64  	%rd11, %rd10, %rd9;
	cvt.rn.f64.u64 	%fd5, %rd11;
	fma.rn.f64 	%fd6, %fd5, 0d3CA0000000000000, 0d3C90000000000000;
	fma.rn.f64 	%fd7, %fd1, %fd6, %fd9;
	cvta.to.global.u64 	%rd12, %rd15;
	shl.b64 	%rd13, %rd17, 3;
	add.s64 	%rd14, %rd12, %rd13;
	st.global.f64 	[%rd14], %fd7;
	st.global.v2.u32 	[%rd8], {%r31, %r10};
	st.global.v2.u32 	[%rd8+8], {%r11, %r12};
	st.global.v2.u32 	[%rd8+16], {%r21, %r30};
	st.global.v2.u32 	[%rd8+24], {%r13, %r14};
	st.global.f32 	[%rd8+32], %f1;
	st.global.f64 	[%rd8+40], %fd4;
	add.s32 	%r33, %r33, %r1;
	cvt.u64.u32 	%rd17, %r33;
	setp.gt.u64 	%p2, %rd5, %rd17;
	@%p2 bra 	$L__BB1_2;
$L__BB1_3:
	ret;

}
	// .globl	_Z30action_latticeconf_synchronousPd21metropolis_parametersS_
.visible .entry _Z30action_latticeconf_synchronousPd21metropolis_parametersS_(
	.param .u64 .ptr .align 1 _Z30action_latticeconf_synchronousPd21metropolis_parametersS__param_0,
	.param .align 8 .b8 _Z30action_latticeconf_synchronousPd21metropolis_parametersS__param_1[144],
	.param .u64 .ptr .align 1 _Z30action_latticeconf_synchronousPd21metropolis_parametersS__param_2
)
{
	.reg .pred 	%p<49>;
	.reg .b32 	%r<49>;
	.reg .b64 	%rd<21>;
	.reg .b64 	%fd<80>;

	mov.b64 	%rd9, _Z30action_latticeconf_synchronousPd21metropolis_parametersS__param_1;
	mov.u64 	%rd1, %rd9;
	ld.param.u64 	%rd19, [_Z30action_latticeconf_synchronousPd21metropolis_parametersS__param_1+48];
	setp.eq.s64 	%p3, %rd19, 0;
	@%p3 bra 	$L__BB2_18;
	ld.param.u64 	%rd17, [_Z30action_latticeconf_synchronousPd21metropolis_parametersS__param_2];
	ld.param.u64 	%rd16, [_Z30action_latticeconf_synchronousPd21metropolis_parametersS__param_0];
	cvta.to.global.u64 	%rd11, %rd16;
	ld.param.f64 	%fd1, [%rd1+40];
	mov.f64 	%fd24, 0d4000000000000000;
	{
	.reg .b32 %temp; 
	mov.b64 	{%temp, %r1}, %fd24;
	}
	and.b32  	%r2, %r1, 2146435072;
	setp.eq.s32 	%p4, %r2, 1062207488;
	setp.lt.s32 	%p6, %r1, 0;
	selp.b32 	%r3, 0, 2146435072, %p6;
	and.b32  	%r10, %r1, 2147483647;
	setp.ne.s32 	%p7, %r10, 1071644672;
	and.pred  	%p1, %p4, %p7;
	or.b32  	%r4, %r3, -2147483648;
	{
	.reg .b32 %temp; 
	mov.b64 	{%temp, %r11}, %fd1;
	}
	abs.f64 	%fd25, %fd1;
	{ // callseq 0, 0
	.param .b64 param0;
	st.param.f64 	[param0], %fd25;
	.param .b64 param1;
	st.param.f64 	[param1], 0d4000000000000000;
	.param .b64 retval0;
	call.uni (retval0), 
	__internal_accurate_pow, 
	(
	param0, 
	param1
	);
	ld.param.f64 	%fd26, [retval0];
	} // callseq 0
	setp.lt.s32 	%p9, %r11, 0;
	neg.f64 	%fd28, %fd26;
	selp.f64 	%fd29, %fd28, %fd26, %p4;
	selp.f64 	%fd30, %fd29, %fd26, %p9;
	setp.eq.f64 	%p10, %fd1, 0d0000000000000000;
	selp.b32 	%r12, %r11, 0, %p4;
	or.b32  	%r13, %r12, 2146435072;
	selp.b32 	%r14, %r13, %r12, %p6;
	mov.b32 	%r15, 0;
	mov.b64 	%fd31, {%r15, %r14};
	add.f64 	%fd32, %fd1, 0d4000000000000000;
	{
	.reg .b32 %temp; 
	mov.b64 	{%temp, %r16}, %fd32;
	}
	and.b32  	%r17, %r16, 2146435072;
	setp.eq.s32 	%p11, %r17, 2146435072;
	setp.nan.f64 	%p12, %fd1, %fd1;
	setp.neu.f64 	%p13, %fd25, 0d7FF0000000000000;
	selp.b32 	%r18, %r4, %r3, %p1;
	selp.b32 	%r19, %r18, %r3, %p9;
	mov.b64 	%fd33, {%r15, %r19};
	add.rn.f64 	%fd34, %fd1, %fd24;
	setp.eq.f64 	%p14, %fd1, 0d3FF0000000000000;
	mov.f64 	%fd35, 0d4010000000000000;
	{
	.reg .b32 %temp; 
	mov.b64 	{%temp, %r5}, %fd35;
	}
	and.b32  	%r6, %r5, 2146435072;
	setp.eq.s32 	%p15, %r6, 1072693248;
	setp.lt.s32 	%p16, %r5, 0;
	selp.b32 	%r7, 0, 2146435072, %p16;
	and.b32  	%r20, %r5, 2147483647;
	setp.ne.s32 	%p17, %r20, 1071644672;
	and.pred  	%p2, %p15, %p17;
	cvta.to.global.u64 	%rd12, %rd17;
	ld.global.f64 	%fd76, [%rd12];
	selp.f64 	%fd36, %fd31, %fd30, %p10;
	selp.f64 	%fd37, %fd34, %fd36, %p12;
	selp.f64 	%fd38, %fd37, %fd33, %p13;
	selp.f64 	%fd39, %fd38, %fd36, %p11;
	selp.f64 	%fd3, 0d3FF0000000000000, %fd39, %p14;
	add.s64 	%rd20, %rd11, 8;
$L__BB2_2:
	setp.lt.s32 	%p18, %r1, 0;
	setp.eq.s32 	%p19, %r2, 1062207488;
	ld.global.f64 	%fd5, [%rd20+-8];
	ld.global.f64 	%fd40, [%rd20];
	sub.f64 	%fd6, %fd40, %fd5;
	{
	.reg .b32 %temp; 
	mov.b64 	{%temp, %r8}, %fd6;
	}
	abs.f64 	%fd7, %fd6;
	{ // callseq 1, 0
	.param .b64 param0;
	st.param.f64 	[param0], %fd7;
	.param .b64 param1;
	st.param.f64 	[param1], 0d4000000000000000;
	.param .b64 retval0;
	call.uni (retval0), 
	__internal_accurate_pow, 
	(
	param0, 
	param1
	);
	ld.param.f64 	%fd41, [retval0];
	} // callseq 1
	setp.lt.s32 	%p21, %r8, 0;
	neg.f64 	%fd43, %fd41;
	selp.f64 	%fd44, %fd43, %fd41, %p19;
	selp.f64 	%fd45, %fd44, %fd41, %p21;
	setp.eq.f64 	%p22, %fd6, 0d0000000000000000;
	selp.b32 	%r21, %r8, 0, %p19;
	or.b32  	%r22, %r21, 2146435072;
	selp.b32 	%r23, %r22, %r21, %p18;
	mov.b32 	%r24, 0;
	mov.b64 	%fd46, {%r24, %r23};
	selp.f64 	%fd77, %fd46, %fd45, %p22;
	add.f64 	%fd47, %fd6, 0d4000000000000000;
	{
	.reg .b32 %temp; 
	mov.b64 	{%temp, %r25}, %fd47;
	}
	and.b32  	%r26, %r25, 2146435072;
	setp.ne.s32 	%p23, %r26, 2146435072;
	@%p23 bra 	$L__BB2_7;
	setp.num.f64 	%p24, %fd6, %fd6;
	@%p24 bra 	$L__BB2_5;
	mov.f64 	%fd48, 0d4000000000000000;
	add.rn.f64 	%fd77, %fd6, %fd48;
	bra.uni 	$L__BB2_7;
$L__BB2_5:
	setp.neu.f64 	%p25, %fd7, 0d7FF0000000000000;
	@%p25 bra 	$L__BB2_7;
	selp.b32 	%r28, %r18, %r3, %p21;
	mov.b32 	%r29, 0;
	mov.b64 	%fd77, {%r29, %r28};
$L__BB2_7:
	setp.eq.f64 	%p30, %fd6, 0d3FF0000000000000;
	selp.f64 	%fd49, 0d3FF0000000000000, %fd77, %p30;
	mov.u64 	%rd13, %rd9;
	ld.param.f64 	%fd50, [%rd13+104];
	mul.f64 	%fd51, %fd50, 0d3FE0000000000000;
	mul.f64 	%fd12, %fd51, %fd49;
	{
	.reg .b32 %temp; 
	mov.b64 	{%temp, %r9}, %fd5;
	}
	abs.f64 	%fd13, %fd5;
	{ // callseq 2, 0
	.param .b64 param0;
	st.param.f64 	[param0], %fd13;
	.param .b64 param1;
	st.param.f64 	[param1], 0d4000000000000000;
	.param .b64 retval0;
	call.uni (retval0), 
	__internal_accurate_pow, 
	(
	param0, 
	param1
	);
	ld.param.f64 	%fd52, [retval0];
	} // callseq 2
	setp.lt.s32 	%p31, %r9, 0;
	neg.f64 	%fd54, %fd52;
	selp.f64 	%fd55, %fd54, %fd52, %p19;
	selp.f64 	%fd56, %fd55, %fd52, %p31;
	setp.eq.f64 	%p32, %fd5, 0d0000000000000000;
	selp.b32 	%r30, %r9, 0, %p19;
	or.b32  	%r31, %r30, 2146435072;
	selp.b32 	%r32, %r31, %r30, %p18;
	mov.b32 	%r33, 0;
	mov.b64 	%fd57, {%r33, %r32};
	selp.f64 	%fd78, %fd57, %fd56, %p32;
	add.f64 	%fd58, %fd5, 0d4000000000000000;
	{
	.reg .b32 %temp; 
	mov.b64 	{%temp, %r34}, %fd58;
	}
	and.b32  	%r35, %r34, 2146435072;
	setp.ne.s32 	%p33, %r35, 2146435072;
	@%p33 bra 	$L__BB2_12;
	setp.num.f64 	%p34, %fd5, %fd5;
	@%p34 bra 	$L__BB2_10;
	mov.f64 	%fd59, 0d4000000000000000;
	add.rn.f64 	%fd78, %fd5, %fd59;
	bra.uni 	$L__BB2_12;
$L__BB2_10:
	setp.neu.f64 	%p35, %fd13, 0d7FF0000000000000;
	@%p35 bra 	$L__BB2_12;
	selp.b32 	%r37, %r18, %r3, %p31;
	mov.b32 	%r38, 0;
	mov.b64 	%fd78, {%r38, %r37};
$L__BB2_12:
	setp.eq.f64 	%p37, %fd5, 0d0000000000000000;
	setp.lt.s32 	%p38, %r9, 0;
	setp.lt.s32 	%p39, %r5, 0;
	setp.eq.s32 	%p40, %r6, 1072693248;
	setp.eq.f64 	%p42, %fd5, 0d3FF0000000000000;
	selp.f64 	%fd18, 0d3FF0000000000000, %fd78, %p42;
	{ // callseq 3, 0
	.param .b64 param0;
	st.param.f64 	[param0], %fd13;
	.param .b64 param1;
	st.param.f64 	[param1], 0d4010000000000000;
	.param .b64 retval0;
	call.uni (retval0), 
	__internal_accurate_pow, 
	(
	param0, 
	param1
	);
	ld.param.f64 	%fd60, [retval0];
	} // callseq 3
	neg.f64 	%fd62, %fd60;
	selp.f64 	%fd63, %fd62, %fd60, %p40;
	selp.f64 	%fd64, %fd63, %fd60, %p38;
	selp.b32 	%r39, %r9, 0, %p40;
	or.b32  	%r40, %r39, 2146435072;
	selp.b32 	%r41, %r40, %r39, %p39;
	mov.b32 	%r42, 0;
	mov.b64 	%fd65, {%r42, %r41};
	selp.f64 	%fd79, %fd65, %fd64, %p37;
	add.f64 	%fd66, %fd5, 0d4010000000000000;
	{
	.reg .b32 %temp; 
	mov.b64 	{%temp, %r43}, %fd66;
	}
	and.b32  	%r44, %r43, 2146435072;
	setp.ne.s32 	%p43, %r44, 2146435072;
	@%p43 bra 	$L__BB2_17;
	setp.num.f64 	%p44, %fd5, %fd5;
	@%p44 bra 	$L__BB2_15;
	mov.f64 	%fd67, 0d4010000000000000;
	add.rn.f64 	%fd79, %fd5, %fd67;
	bra.uni 	$L__BB2_17;
$L__BB2_15:
	setp.neu.f64 	%p45, %fd13, 0d7FF0000000000000;
	@%p45 bra 	$L__BB2_17;
	or.b32  	%r45, %r7, -2147483648;
	selp.b32 	%r46, %r45, %r7, %p2;
	selp.b32 	%r47, %r46, %r7, %p38;
	mov.b32 	%r48, 0;
	mov.b64 	%fd79, {%r48, %r47};
$L__BB2_17:
	ld.param.u64 	%rd18, [_Z30action_latticeconf_synchronousPd21metropolis_parametersS__param_2];
	selp.f64 	%fd68, 0d3FF0000000000000, %fd79, %p42;
	mov.u64 	%rd14, %rd9;
	ld.param.f64 	%fd69, [%rd14+112];
	mul.f64 	%fd70, %fd69, %fd68;
	ld.param.f64 	%fd71, [%rd14+120];
	mul.f64 	%fd72, %fd71, 0d3FE0000000000000;
	fma.rn.f64 	%fd73, %fd72, %fd18, %fd70;
	div.rn.f64 	%fd74, %fd12, %fd3;
	add.f64 	%fd75, %fd74, %fd73;
	fma.rn.f64 	%fd76, %fd1, %fd75, %fd76;
	cvta.to.global.u64 	%rd15, %rd18;
	st.global.f64 	[%rd15], %fd76;
	add.s64 	%rd20, %rd20, 8;
	add.s64 	%rd19, %rd19, -1;
	setp.ne.s64 	%p48, %rd19, 0;
	@%p48 bra 	$L__BB2_2;
$L__BB2_18:
	ret;

}
	// .globl	_Z15metropolis_stepPdm21metropolis_parametersP17curandStateXORWOW
.visible .entry _Z15metropolis_stepPdm21metropolis_parametersP17curandStateXORWOW(
	.param .u64 .ptr .align 1 _Z15metropolis_stepPdm21metropolis_parametersP17curandStateXORWOW_param_0,
	.param .u64 _Z15metropolis_stepPdm21metropolis_parametersP17curandStateXORWOW_param_1,
	.param .align 8 .b8 _Z15metropolis_stepPdm21metropolis_parametersP17curandStateXORWOW_param_2[144],
	.param .u64 .ptr .align 1 _Z15metropolis_stepPdm21metropolis_parametersP17curandStateXORWOW_param_3
)
{
	.reg .pred 	%p<164>;
	.reg .b32 	%r<272>;
	.reg .b32 	%f<4>;
	.reg .b64 	%rd<36>;
	.reg .b64 	%fd<284>;

	ld.param.u64 	%rd11, [_Z15metropolis_stepPdm21metropolis_parametersP17curandStateXORWOW_param_0];
	ld.param.u64 	%rd14, [_Z15metropolis_stepPdm21metropolis_parametersP17curandStateXORWOW_param_1];
	mov.b64 	%rd12, _Z15metropolis_stepPdm21metropolis_parametersP17curandStateXORWOW_param_2;
	ld.param.u64 	%rd13, [_Z15metropolis_stepPdm21metropolis_parametersP17curandStateXORWOW_param_3];
	mov.u64 	%rd1, %rd12;
	mov.u32 	%r35, %ntid.x;
	mov.u32 	%r36, %ctaid.x;
	mov.u32 	%r37, %tid.x;
	mad.lo.s32 	%r38, %r35, %r36, %r37;
	cvt.rn.f64.u64 	%fd115, %rd14;
	cvt.rn.f64.u32 	%fd116, %r38;
	ld.param.f64 	%fd117, [_Z15metropolis_stepPdm21metropolis_parametersP17curandStateXORWOW_param_2];
	fma.rn.f64 	%fd118, %fd117, %fd116, %fd115;
	cvt.rzi.u64.f64 	%rd2, %fd118;
	ld.param.u64 	%rd3, [_Z15metropolis_stepPdm21metropolis_parametersP17curandStateXORWOW_param_2+48];
	setp.ge.u64 	%p1, %rd2, %rd3;
	@%p1 bra 	$L__BB3_96;
	cvta.to.global.u64 	%rd15, %rd13;
	cvta.to.global.u64 	%rd4, %rd11;
	mad.lo.s64 	%rd5, %rd2, 48, %rd15;
	ld.global.v2.u32 	{%r1, %r39}, [%rd5];
	ld.global.v2.u32 	{%r40, %r2}, [%rd5+8];
	ld.global.v2.u32 	{%r3, %r270}, [%rd5+16];
	ld.global.v2.u32 	{%r5, %r6}, [%rd5+24];
	ld.global.f32 	%f1, [%rd5+32];
	ld.global.f64 	%fd1, [%rd5+40];
	shr.u32 	%r41, %r39, 2;
	xor.b32  	%r42, %r41, %r39;
	shl.b32 	%r43, %r270, 4;
	shl.b32 	%r44, %r42, 1;
	xor.b32  	%r45, %r43, %r44;
	xor.b32  	%r46, %r45, %r270;
	xor.b32  	%r269, %r46, %r42;
	add.s32 	%r47, %r1, %r269;
	add.s32 	%r48, %r47, 362437;
	shr.u32 	%r49, %r40, 2;
	xor.b32  	%r50, %r49, %r40;
	shl.b32 	%r51, %r269, 4;
	shl.b32 	%r52, %r50, 1;
	xor.b32  	%r53, %r52, %r51;
	xor.b32  	%r54, %r53, %r50;
	xor.b32  	%r268, %r54, %r269;
	add.s32 	%r271, %r1, 724874;
	add.s32 	%r55, %r268, %r271;
	cvt.u64.u32 	%rd16, %r48;
	mul.wide.u32 	%rd17, %r55, 2097152;
	xor.b64  	%rd18, %rd17, %rd16;
	cvt.rn.f64.u64 	%fd119, %rd18;
	fma.rn.f64 	%fd120, %fd119, 0d3CA0000000000000, 0d3C90000000000000;
	ld.param.f64 	%fd121, [%rd1+96];
	add.f64 	%fd122, %fd121, %fd121;
	mul.f64 	%fd123, %fd122, %fd120;
	sub.f64 	%fd124, %fd123, %fd121;
	shl.b64 	%rd19, %rd2, 3;
	add.s64 	%rd6, %rd4, %rd19;
	ld.global.f64 	%fd2, [%rd6];
	add.f64 	%fd3, %fd2, %fd124;
	ld.global.f64 	%fd4, [%rd6+-8];
	add.s64 	%rd7, %rd2, 1;
	or.b64  	%rd20, %rd7, %rd3;
	and.b64  	%rd21, %rd20, -4294967296;
	setp.ne.s64 	%p2, %rd21, 0;
	@%p2 bra 	$L__BB3_3;
	cvt.u32.u64 	%r56, %rd3;
	cvt.u32.u64 	%r57, %rd7;
	rem.u32 	%r58, %r57, %r56;
	cvt.u64.u32 	%rd35, %r58;
	bra.uni 	$L__BB3_4;
$L__BB3_3:
	rem.u64 	%rd35, %rd7, %rd3;
$L__BB3_4:
	shl.b64 	%rd22, %rd35, 3;
	add.s64 	%rd23, %rd4, %rd22;
	ld.global.f64 	%fd5, [%rd23];
	mov.u64 	%rd24, %rd12;
	ld.param.f64 	%fd6, [%rd24+40];
	ld.param.f64 	%fd125, [%rd24+104];
	mul.f64 	%fd7, %fd125, 0d3FE0000000000000;
	sub.f64 	%fd8, %fd3, %fd4;
	{
	.reg .b32 %temp; 
	mov.b64 	{%temp, %r10}, %fd8;
	}
	mov.f64 	%fd126, 0d4000000000000000;
	{
	.reg .b32 %temp; 
	mov.b64 	{%temp, %r59}, %fd126;
	}
	and.b32  	%r12, %r59, 2146435072;
	setp.eq.s32 	%p3, %r12, 1062207488;
	abs.f64 	%fd9, %fd8;
	{ // callseq 4, 0
	.param .b64 param0;
	st.param.f64 	[param0], %fd9;
	.param .b64 param1;
	st.param.f64 	[param1], 0d4000000000000000;
	.param .b64 retval0;
	call.uni (retval0), 
	__internal_accurate_pow, 
	(
	param0, 
	param1
	);
	ld.param.f64 	%fd127, [retval0];
	} // callseq 4
	setp.lt.s32 	%p4, %r10, 0;
	neg.f64 	%fd129, %fd127;
	selp.f64 	%fd130, %fd129, %fd127, %p3;
	selp.f64 	%fd260, %fd130, %fd127, %p4;
	setp.neu.f64 	%p5, %fd8, 0d0000000000000000;
	@%p5 bra 	$L__BB3_6;
	selp.b32 	%r60, %r10, 0, %p3;
	setp.lt.s32 	%p7, %r59, 0;
	or.b32  	%r61, %r60, 2146435072;
	selp.b32 	%r62, %r61, %r60, %p7;
	mov.b32 	%r63, 0;
	mov.b64 	%fd260, {%r63, %r62};
$L__BB3_6:
	add.f64 	%fd131, %fd8, 0d4000000000000000;
	{
	.reg .b32 %temp; 
	mov.b64 	{%temp, %r64}, %fd131;
	}
	and.b32  	%r65, %r64, 2146435072;
	setp.ne.s32 	%p8, %r65, 2146435072;
	@%p8 bra 	$L__BB3_11;
	setp.num.f64 	%p9, %fd8, %fd8;
	@%p9 bra 	$L__BB3_9;
	mov.f64 	%fd132, 0d4000000000000000;
	add.rn.f64 	%fd260, %fd8, %fd132;
	bra.uni 	$L__BB3_11;
$L__BB3_9:
	setp.neu.f64 	%p10, %fd9, 0d7FF0000000000000;
	@%p10 bra 	$L__BB3_11;
	setp.lt.s32 	%p13, %r59, 0;
	selp.b32 	%r67, 0, 2146435072, %p13;
	and.b32  	%r68, %r59, 2147483647;
	setp.ne.s32 	%p14, %r68, 1071644672;
	or.b32  	%r69, %r67, -2147483648;
	selp.b32 	%r70, %r69, %r67, %p14;
	selp.b32 	%r71, %r70, %r67, %p3;
	selp.b32 	%r72, %r71, %r67, %p4;
	mov.b32 	%r73, 0;
	mov.b64 	%fd260, {%r73, %r72};
$L__BB3_11:
	setp.eq.f64 	%p16, %fd8, 0d3FF0000000000000;
	selp.f64 	%fd16, 0d3FF0000000000000, %fd260, %p16;
	{
	.reg .b32 %temp; 
	mov.b64 	{%temp, %r13}, %fd6;
	}
	abs.f64 	%fd17, %fd6;
	{ // callseq 5, 0
	.param .b64 param0;
	st.param.f64 	[param0], %fd17;
	.param .b64 param1;
	st.param.f64 	[param1], 0d4000000000000000;
	.param .b64 retval0;
	call.uni (retval0), 
	__internal_accurate_pow, 
	(
	param0, 
	param1
	);
	ld.param.f64 	%fd133, [retval0];
	} // callseq 5
	setp.lt.s32 	%p17, %r13, 0;
	neg.f64 	%fd135, %fd133;
	selp.f64 	%fd136, %fd135, %fd133, %p3;
	selp.f64 	%fd262, %fd136, %fd133, %p17;
	setp.neu.f64 	%p18, %fd6, 0d0000000000000000;
	@%p18 bra 	$L__BB3_13;
	selp.b32 	%r75, %r13, 0, %p3;
	setp.lt.s32 	%p20, %r59, 0;
	or.b32  	%r76, %r75, 2146435072;
	selp.b32 	%r77, %r76, %r75, %p20;
	mov.b32 	%r78, 0;
	mov.b64 	%fd262, {%r78, %r77};
$L__BB3_13:
	add.f64 	%fd137, %fd6, 0d4000000000000000;
	{
	.reg .b32 %temp; 
	mov.b64 	{%temp, %r79}, %fd137;
	}
	and.b32  	%r80, %r79, 2146435072;
	setp.ne.s32 	%p21, %r80, 2146435072;
	@%p21 bra 	$L__BB3_18;
	setp.num.f64 	%p22, %fd6, %fd6;
	@%p22 bra 	$L__BB3_16;
	mov.f64 	%fd138, 0d4000000000000000;
	add.rn.f64 	%fd262, %fd6, %fd138;
	bra.uni 	$L__BB3_18;
$L__BB3_16:
	setp.neu.f64 	%p23, %fd17, 0d7FF0000000000000;
	@%p23 bra 	$L__BB3_18;
	setp.lt.s32 	%p26, %r59, 0;
	selp.b32 	%r82, 0, 2146435072, %p26;
	and.b32  	%r83, %r59, 2147483647;
	setp.ne.s32 	%p27, %r83, 1071644672;
	or.b32  	%r84, %r82, -2147483648;
	selp.b32 	%r85, %r84, %r82, %p27;
	selp.b32 	%r86, %r85, %r82, %p3;
	selp.b32 	%r87, %r86, %r82, %p17;
	mov.b32 	%r88, 0;
	mov.b64 	%fd262, {%r88, %r87};
$L__BB3_18:
	setp.eq.f64 	%p29, %fd6, 0d3FF0000000000000;
	selp.f64 	%fd24, 0d3FF0000000000000, %fd262, %p29;
	mul.f64 	%fd25, %fd7, %fd16;
	{
	.reg .b32 %temp; 
	mov.b64 	{%temp, %r14}, %fd4;
	}
	abs.f64 	%fd26, %fd4;
	{ // callseq 6, 0
	.param .b64 param0;
	st.param.f64 	[param0], %fd26;
	.param .b64 param1;
	st.param.f64 	[param1], 0d4000000000000000;
	.param .b64 retval0;
	call.uni (retval0), 
	__internal_accurate_pow, 
	(
	param0, 
	param1
	);
	ld.param.f64 	%fd139, [retval0];
	} // callseq 6
	setp.lt.s32 	%p30, %r14, 0;
	neg.f64 	%fd141, %fd139;
	selp.f64 	%fd142, %fd141, %fd139, %p3;
	selp.f64 	%fd264, %fd142, %fd139, %p30;
	setp.neu.f64 	%p31, %fd4, 0d0000000000000000;
	@%p31 bra 	$L__BB3_20;
	selp.b32 	%r90, %r14, 0, %p3;
	setp.lt.s32 	%p33, %r59, 0;
	or.b32  	%r91, %r90, 2146435072;
	selp.b32 	%r92, %r91, %r90, %p33;
	mov.b32 	%r93, 0;
	mov.b64 	%fd264, {%r93, %r92};
$L__BB3_20:
	add.f64 	%fd143, %fd4, 0d4000000000000000;
	{
	.reg .b32 %temp; 
	mov.b64 	{%temp, %r94}, %fd143;
	}
	and.b32  	%r95, %r94, 2146435072;
	setp.ne.s32 	%p34, %r95, 2146435072;
	@%p34 bra 	$L__BB3_25;
	setp.num.f64 	%p35, %fd4, %fd4;
	@%p35 bra 	$L__BB3_23;
	mov.f64 	%fd144, 0d4000000000000000;
	add.rn.f64 	%fd264, %fd4, %fd144;
	bra.uni 	$L__BB3_25;
$L__BB3_23:
	setp.neu.f64 	%p36, %fd26, 0d7FF0000000000000;
	@%p36 bra 	$L__BB3_25;
	setp.lt.s32 	%p39, %r59, 0;
	selp.b32 	%r97, 0, 2146435072, %p39;
	and.b32  	%r98, %r59, 2147483647;
	setp.ne.s32 	%p40, %r98, 1071644672;
	or.b32  	%r99, %r97, -2147483648;
	selp.b32 	%r100, %r99, %r97, %p40;
	selp.b32 	%r101, %r100, %r97, %p3;
	selp.b32 	%r102, %r101, %r97, %p30;
	mov.b32 	%r103, 0;
	mov.b64 	%fd264, {%r103, %r102};
$L__BB3_25:
	setp.eq.f64 	%p43, %fd4, 0d3FF0000000000000;
	selp.f64 	%fd33, 0d3FF0000000000000, %fd264, %p43;
	mov.f64 	%fd145, 0d4010000000000000;
	{
	.reg .b32 %temp; 
	mov.b64 	{%temp, %r104}, %fd145;
	}
	and.b32  	%r16, %r104, 2146435072;
	setp.eq.s32 	%p44, %r16, 1072693248;
	{ // callseq 7, 0
	.param .b64 param0;
	st.param.f64 	[param0], %fd26;
	.param .b64 param1;
	st.param.f64 	[param1], 0d4010000000000000;
	.param .b64 retval0;
	call.uni (retval0), 
	__internal_accurate_pow, 
	(
	param0, 
	param1
	);
	ld.param.f64 	%fd146, [retval0];
	} // callseq 7
	neg.f64 	%fd148, %fd146;
	selp.f64 	%fd149, %fd148, %fd146, %p44;
	selp.f64 	%fd266, %fd149, %fd146, %p30;
	@%p31 bra 	$L__BB3_27;
	selp.b32 	%r105, %r14, 0, %p44;
	setp.lt.s32 	%p46, %r104, 0;
	or.b32  	%r106, %r105, 2146435072;
	selp.b32 	%r107, %r106, %r105, %p46;
	mov.b32 	%r108, 0;
	mov.b64 	%fd266, {%r108, %r107};
$L__BB3_27:
	add.f64 	%fd150, %fd4, 0d4010000000000000;
	{
	.reg .b32 %temp; 
	mov.b64 	{%temp, %r109}, %fd150;
	}
	and.b32  	%r110, %r109, 2146435072;
	setp.ne.s32 	%p47, %r110, 2146435072;
	@%p47 bra 	$L__BB3_32;
	setp.num.f64 	%p48, %fd4, %fd4;
	@%p48 bra 	$L__BB3_30;
	mov.f64 	%fd151, 0d4010000000000000;
	add.rn.f64 	%fd266, %fd4, %fd151;
	bra.uni 	$L__BB3_32;
$L__BB3_30:
	setp.neu.f64 	%p49, %fd26, 0d7FF0000000000000;
	@%p49 bra 	$L__BB3_32;
	setp.lt.s32 	%p52, %r104, 0;
	selp.b32 	%r112, 0, 2146435072, %p52;
	and.b32  	%r113, %r104, 2147483647;
	setp.ne.s32 	%p53, %r113, 1071644672;
	or.b32  	%r114, %r112, -2147483648;
	selp.b32 	%r115, %r114, %r112, %p53;
	selp.b32 	%r116, %r115, %r112, %p44;
	selp.b32 	%r117, %r116, %r112, %p30;
	mov.b32 	%r118, 0;
	mov.b64 	%fd266, {%r118, %r117};
$L__BB3_32:
	selp.f64 	%fd40, 0d3FF0000000000000, %fd266, %p43;
	mov.u64 	%rd25, %rd12;
	ld.param.f64 	%fd152, [%rd25+112];
	mul.f64 	%fd153, %fd152, %fd40;
	ld.param.f64 	%fd154, [%rd25+120];
	mul.f64 	%fd155, %fd154, 0d3FE0000000000000;
	fma.rn.f64 	%fd156, %fd155, %fd33, %fd153;
	div.rn.f64 	%fd157, %fd25, %fd24;
	add.f64 	%fd41, %fd157, %fd156;
	sub.f64 	%fd42, %fd5, %fd3;
	{
	.reg .b32 %temp; 
	mov.b64 	{%temp, %r17}, %fd42;
	}
	abs.f64 	%fd43, %fd42;
	{ // callseq 8, 0
	.param .b64 param0;
	st.param.f64 	[param0], %fd43;
	.param .b64 param1;
	st.param.f64 	[param1], 0d4000000000000000;
	.param .b64 retval0;
	call.uni (retval0), 
	__internal_accurate_pow, 
	(
	param0, 
	param1
	);
	ld.param.f64 	%fd158, [retval0];
	} // callseq 8
	setp.lt.s32 	%p56, %r17, 0;
	neg.f64 	%fd160, %fd158;
	selp.f64 	%fd161, %fd160, %fd158, %p3;
	selp.f64 	%fd268, %fd161, %fd158, %p56;
	setp.neu.f64 	%p57, %fd42, 0d0000000000000000;
	@%p57 bra 	$L__BB3_34;
	selp.b32 	%r120, %r17, 0, %p3;
	setp.lt.s32 	%p59, %r59, 0;
	or.b32  	%r121, %r120, 2146435072;
	selp.b32 	%r122, %r121, %r120, %p59;
	mov.b32 	%r123, 0;
	mov.b64 	%fd268, {%r123, %r122};
$L__BB3_34:
	add.f64 	%fd162, %fd42, 0d4000000000000000;
	{
	.reg .b32 %temp; 
	mov.b64 	{%temp, %r124}, %fd162;
	}
	and.b32  	%r125, %r124, 2146435072;
	setp.ne.s32 	%p60, %r125, 2146435072;
	@%p60 bra 	$L__BB3_39;
	setp.num.f64 	%p61, %fd42, %fd42;
	@%p61 bra 	$L__BB3_37;
	mov.f64 	%fd163, 0d4000000000000000;
	add.rn.f64 	%fd268, %fd42, %fd163;
	bra.uni 	$L__BB3_39;
$L__BB3_37:
	setp.neu.f64 	%p62, %fd43, 0d7FF0000000000000;
	@%p62 bra 	$L__BB3_39;
	setp.lt.s32 	%p65, %r59, 0;
	selp.b32 	%r127, 0, 2146435072, %p65;
	and.b32  	%r128, %r59, 2147483647;
	setp.ne.s32 	%p66, %r128, 1071644672;
	or.b32  	%r129, %r127, -2147483648;
	selp.b32 	%r130, %r129, %r127, %p66;
	selp.b32 	%r131, %r130, %r127, %p3;
	selp.b32 	%r132, %r131, %r127, %p56;
	mov.b32 	%r133, 0;
	mov.b64 	%fd268, {%r133, %r132};
$L__BB3_39:
	setp.eq.f64 	%p68, %fd42, 0d3FF0000000000000;
	selp.f64 	%fd164, 0d3FF0000000000000, %fd268, %p68;
	mov.u64 	%rd26, %rd12;
	ld.param.f64 	%fd165, [%rd26+104];
	mul.f64 	%fd166, %fd165, 0d3FE0000000000000;
	mul.f64 	%fd167, %fd166, %fd164;
	div.rn.f64 	%fd50, %fd167, %fd24;
	{
	.reg .b32 %temp; 
	mov.b64 	{%temp, %r18}, %fd3;
	}
	abs.f64 	%fd51, %fd3;
	{ // callseq 9, 0
	.param .b64 param0;
	st.param.f64 	[param0], %fd51;
	.param .b64 param1;
	st.param.f64 	[param1], 0d4000000000000000;
	.param .b64 retval0;
	call.uni (retval0), 
	__internal_accurate_pow, 
	(
	param0, 
	param1
	);
	ld.param.f64 	%fd168, [retval0];
	} // callseq 9
	setp.lt.s32 	%p69, %r18, 0;
	neg.f64 	%fd170, %fd168;
	selp.f64 	%fd171, %fd170, %fd168, %p3;
	selp.f64 	%fd270, %fd171, %fd168, %p69;
	setp.neu.f64 	%p70, %fd3, 0d0000000000000000;
	@%p70 bra 	$L__BB3_41;
	selp.b32 	%r135, %r18, 0, %p3;
	setp.lt.s32 	%p72, %r59, 0;
	or.b32  	%r136, %r135, 2146435072;
	selp.b32 	%r137, %r136, %r135, %p72;
	mov.b32 	%r138, 0;
	mov.b64 	%fd270, {%r138, %r137};
$L__BB3_41:
	add.f64 	%fd172, %fd3, 0d4000000000000000;
	{
	.reg .b32 %temp; 
	mov.b64 	{%temp, %r139}, %fd172;
	}
	and.b32  	%r140, %r139, 2146435072;
	setp.ne.s32 	%p73, %r140, 2146435072;
	@%p73 bra 	$L__BB3_46;
	setp.num.f64 	%p74, %fd3, %fd3;
	@%p74 bra 	$L__BB3_44;
	mov.f64 	%fd173, 0d4000000000000000;
	add.rn.f64 	%fd270, %fd3, %fd173;
	bra.uni 	$L__BB3_46;
$L__BB3_44:
	setp.neu.f64 	%p75, %fd51, 0d7FF0000000000000;
	@%p75 bra 	$L__BB3_46;
	setp.lt.s32 	%p78, %r59, 0;
	selp.b32 	%r142, 0, 2146435072, %p78;
	and.b32  	%r143, %r59, 2147483647;
	setp.ne.s32 	%p79, %r143, 1071644672;
	or.b32  	%r144, %r142, -2147483648;
	selp.b32 	%r145, %r144, %r142, %p79;
	selp.b32 	%r146, %r145, %r142, %p3;
	selp.b32 	%r147, %r146, %r142, %p69;
	mov.b32 	%r148, 0;
	mov.b64 	%fd270, {%r148, %r147};
$L__BB3_46:
	setp.eq.f64 	%p83, %fd3, 0d3FF0000000000000;
	selp.f64 	%fd174, 0d3FF0000000000000, %fd270, %p83;
	mov.u64 	%rd27, %rd12;
	ld.param.f64 	%fd175, [%rd27+120];
	mul.f64 	%fd176, %fd175, 0d3FE0000000000000;
	mul.f64 	%fd58, %fd176, %fd174;
	{ // callseq 10, 0
	.param .b64 param0;
	st.param.f64 	[param0], %fd51;
	.param .b64 param1;
	st.param.f64 	[param1], 0d4010000000000000;
	.param .b64 retval0;
	call.uni (retval0), 
	__internal_accurate_pow, 
	(
	param0, 
	param1
	);
	ld.param.f64 	%fd177, [retval0];
	} // callseq 10
	neg.f64 	%fd179, %fd177;
	selp.f64 	%fd180, %fd179, %fd177, %p44;
	selp.f64 	%fd272, %fd180, %fd177, %p69;
	@%p70 bra 	$L__BB3_48;
	setp.eq.s32 	%p84, %r16, 1072693248;
	selp.b32 	%r150, %r18, 0, %p84;
	setp.lt.s32 	%p85, %r104, 0;
	or.b32  	%r151, %r150, 2146435072;
	selp.b32 	%r152, %r151, %r150, %p85;
	mov.b32 	%r153, 0;
	mov.b64 	%fd272, {%r153, %r152};
$L__BB3_48:
	add.f64 	%fd181, %fd3, 0d4010000000000000;
	{
	.reg .b32 %temp; 
	mov.b64 	{%temp, %r154}, %fd181;
	}
	and.b32  	%r155, %r154, 2146435072;
	setp.ne.s32 	%p86, %r155, 2146435072;
	@%p86 bra 	$L__BB3_53;
	setp.num.f64 	%p87, %fd3, %fd3;
	@%p87 bra 	$L__BB3_51;
	mov.f64 	%fd182, 0d4010000000000000;
	add.rn.f64 	%fd272, %fd3, %fd182;
	bra.uni 	$L__BB3_53;
$L__BB3_51:
	setp.neu.f64 	%p88, %fd51, 0d7FF0000000000000;
	@%p88 bra 	$L__BB3_53;
	setp.lt.s32 	%p89, %r18, 0;
	setp.eq.s32 	%p90, %r16, 1072693248;
	setp.lt.s32 	%p91, %r104, 0;
	selp.b32 	%r157, 0, 2146435072, %p91;
	and.b32  	%r158, %r104, 2147483647;
	setp.ne.s32 	%p92, %r158, 1071644672;
	or.b32  	%r159, %r157, -2147483648;
	selp.b32 	%r160, %r159, %r157, %p92;
	selp.b32 	%r161, %r160, %r157, %p90;
	selp.b32 	%r162, %r161, %r157, %p89;
	mov.b32 	%r163, 0;
	mov.b64 	%fd272, {%r163, %r162};
$L__BB3_53:
	setp.eq.s32 	%p94, %r12, 1062207488;
	selp.f64 	%fd183, 0d3FF0000000000000, %fd272, %p83;
	mov.u64 	%rd28, %rd12;
	ld.param.f64 	%fd184, [%rd28+112];
	fma.rn.f64 	%fd185, %fd184, %fd183, %fd58;
	add.f64 	%fd186, %fd50, %fd185;
	ld.param.f64 	%fd66, [%rd28+40];
	mul.f64 	%fd187, %fd66, %fd186;
	fma.rn.f64 	%fd65, %fd66, %fd41, %fd187;
	sub.f64 	%fd67, %fd2, %fd4;
	{
	.reg .b32 %temp; 
	mov.b64 	{%temp, %r19}, %fd67;
	}
	abs.f64 	%fd68, %fd67;
	{ // callseq 11, 0
	.param .b64 param0;
	st.param.f64 	[param0], %fd68;
	.param .b64 param1;
	st.param.f64 	[param1], 0d4000000000000000;
	.param .b64 retval0;
	call.uni (retval0), 
	__internal_accurate_pow, 
	(
	param0, 
	param1
	);
	ld.param.f64 	%fd188, [retval0];
	} // callseq 11
	setp.lt.s32 	%p95, %r19, 0;
	neg.f64 	%fd190, %fd188;
	selp.f64 	%fd191, %fd190, %fd188, %p94;
	selp.f64 	%fd274, %fd191, %fd188, %p95;
	setp.neu.f64 	%p96, %fd67, 0d0000000000000000;
	@%p96 bra 	$L__BB3_55;
	selp.b32 	%r165, %r19, 0, %p94;
	setp.lt.s32 	%p98, %r59, 0;
	or.b32  	%r166, %r165, 2146435072;
	selp.b32 	%r167, %r166, %r165, %p98;
	mov.b32 	%r168, 0;
	mov.b64 	%fd274, {%r168, %r167};
$L__BB3_55:
	add.f64 	%fd192, %fd67, 0d4000000000000000;
	{
	.reg .b32 %temp; 
	mov.b64 	{%temp, %r169}, %fd192;
	}
	and.b32  	%r170, %r169, 2146435072;
	setp.ne.s32 	%p99, %r170, 2146435072;
	@%p99 bra 	$L__BB3_60;
	setp.num.f64 	%p100, %fd67, %fd67;
	@%p100 bra 	$L__BB3_58;
	mov.f64 	%fd193, 0d4000000000000000;
	add.rn.f64 	%fd274, %fd67, %fd193;
	bra.uni 	$L__BB3_60;
$L__BB3_58:
	setp.neu.f64 	%p101, %fd68, 0d7FF0000000000000;
	@%p101 bra 	$L__BB3_60;
	setp.lt.s32 	%p104, %r59, 0;
	selp.b32 	%r172, 0, 2146435072, %p104;
	and.b32  	%r173, %r59, 2147483647;
	setp.ne.s32 	%p105, %r173, 1071644672;
	or.b32  	%r174, %r172, -2147483648;
	selp.b32 	%r175, %r174, %r172, %p105;
	selp.b32 	%r176, %r175, %r172, %p94;
	selp.b32 	%r177, %r176, %r172, %p95;
	mov.b32 	%r178, 0;
	mov.b64 	%fd274, {%r178, %r177};
$L__BB3_60:
	setp.eq.f64 	%p107, %fd67, 0d3FF0000000000000;
	selp.f64 	%fd75, 0d3FF0000000000000, %fd274, %p107;
	{
	.reg .b32 %temp; 
	mov.b64 	{%temp, %r20}, %fd66;
	}
	abs.f64 	%fd76, %fd66;
	{ // callseq 12, 0
	.param .b64 param0;
	st.param.f64 	[param0], %fd76;
	.param .b64 param1;
	st.param.f64 	[param1], 0d4000000000000000;
	.param .b64 retval0;
	call.uni (retval0), 
	__internal_accurate_pow, 
	(
	param0, 
	param1
	);
	ld.param.f64 	%fd194, [retval0];
	} // callseq 12
	setp.lt.s32 	%p108, %r20, 0;
	neg.f64 	%fd196, %fd194;
	selp.f64 	%fd197, %fd196, %fd194, %p94;
	selp.f64 	%fd276, %fd197, %fd194, %p108;
	setp.neu.f64 	%p109, %fd66, 0d0000000000000000;
	@%p109 bra 	$L__BB3_62;
	selp.b32 	%r180, %r20, 0, %p94;
	setp.lt.s32 	%p111, %r59, 0;
	or.b32  	%r181, %r180, 2146435072;
	selp.b32 	%r182, %r181, %r180, %p111;
	mov.b32 	%r183, 0;
	mov.b64 	%fd276, {%r183, %r182};
$L__BB3_62:
	add.f64 	%fd198, %fd66, 0d4000000000000000;
	{
	.reg .b32 %temp; 
	mov.b64 	{%temp, %r184}, %fd198;
	}
	and.b32  	%r185, %r184, 2146435072;
	setp.ne.s32 	%p112, %r185, 2146435072;
	@%p112 bra 	$L__BB3_67;
	setp.num.f64 	%p113, %fd66, %fd66;
	@%p113 bra 	$L__BB3_65;
	mov.f64 	%fd199, 0d4000000000000000;
	add.rn.f64 	%fd276, %fd66, %fd199;
	bra.uni 	$L__BB3_67;
$L__BB3_65:
	setp.neu.f64 	%p114, %fd76, 0d7FF0000000000000;
	@%p114 bra 	$L__BB3_67;
	setp.lt.s32 	%p117, %r59, 0;
	selp.b32 	%r187, 0, 2146435072, %p117;
	and.b32  	%r188, %r59, 2147483647;
	setp.ne.s32 	%p118, %r188, 1071644672;
	or.b32  	%r189, %r187, -2147483648;
	selp.b32 	%r190, %r189, %r187, %p118;
	selp.b32 	%r191, %r190, %r187, %p94;
	selp.b32 	%r192, %r191, %r187, %p108;
	mov.b32 	%r193, 0;
	mov.b64 	%fd276, {%r193, %r192};
$L__BB3_67:
	setp.eq.f64 	%p120, %fd66, 0d3FF0000000000000;
	selp.f64 	%fd83, 0d3FF0000000000000, %fd276, %p120;
	mov.u64 	%rd29, %rd12;
	ld.param.f64 	%fd200, [%rd29+104];
	mul.f64 	%fd201, %fd200, 0d3FE0000000000000;
	mul.f64 	%fd202, %fd201, %fd75;
	div.rn.f64 	%fd203, %fd202, %fd83;
	ld.param.f64 	%fd204, [%rd29+120];
	mul.f64 	%fd84, %fd204, 0d3FE0000000000000;
	mul.f64 	%fd205, %fd33, %fd84;
	ld.param.f64 	%fd206, [%rd29+112];
	fma.rn.f64 	%fd207, %fd40, %fd206, %fd205;
	add.f64 	%fd85, %fd207, %fd203;
	sub.f64 	%fd86, %fd5, %fd2;
	{
	.reg .b32 %temp; 
	mov.b64 	{%temp, %r21}, %fd86;
	}
	abs.f64 	%fd87, %fd86;
	{ // callseq 13, 0
	.param .b64 param0;
	st.param.f64 	[param0], %fd87;
	.param .b64 param1;
	st.param.f64 	[param1], 0d4000000000000000;
	.param .b64 retval0;
	call.uni (retval0), 
	__internal_accurate_pow, 
	(
	param0, 
	param1
	);
	ld.param.f64 	%fd208, [retval0];
	} // callseq 13
	setp.lt.s32 	%p121, %r21, 0;
	neg.f64 	%fd210, %fd208;
	selp.f64 	%fd211, %fd210, %fd208, %p94;
	selp.f64 	%fd278, %fd211, %fd208, %p121;
	setp.neu.f64 	%p122, %fd86, 0d0000000000000000;
	@%p122 bra 	$L__BB3_69;
	selp.b32 	%r195, %r21, 0, %p94;
	setp.lt.s32 	%p124, %r59, 0;
	or.b32  	%r196, %r195, 2146435072;
	selp.b32 	%r197, %r196, %r195, %p124;
	mov.b32 	%r198, 0;
	mov.b64 	%fd278, {%r198, %r197};
$L__BB3_69:
	add.f64 	%fd212, %fd86, 0d4000000000000000;
	{
	.reg .b32 %temp; 
	mov.b64 	{%temp, %r199}, %fd212;
	}
	and.b32  	%r200, %r199, 2146435072;
	setp.ne.s32 	%p125, %r200, 2146435072;
	@%p125 bra 	$L__BB3_74;
	setp.num.f64 	%p126, %fd86, %fd86;
	@%p126 bra 	$L__BB3_72;
	mov.f64 	%fd213, 0d4000000000000000;
	add.rn.f64 	%fd278, %fd86, %fd213;
	bra.uni 	$L__BB3_74;
$L__BB3_72:
	setp.neu.f64 	%p127, %fd87, 0d7FF0000000000000;
	@%p127 bra 	$L__BB3_74;
	setp.lt.s32 	%p130, %r59, 0;
	selp.b32 	%r202, 0, 2146435072, %p130;
	and.b32  	%r203, %r59, 2147483647;
	setp.ne.s32 	%p131, %r203, 1071644672;
	or.b32  	%r204, %r202, -2147483648;
	selp.b32 	%r205, %r204, %r202, %p131;
	selp.b32 	%r206, %r205, %r202, %p94;
	selp.b32 	%r207, %r206, %r202, %p121;
	mov.b32 	%r208, 0;
	mov.b64 	%fd278, {%r208, %r207};
$L__BB3_74:
	setp.eq.f64 	%p133, %fd86, 0d3FF0000000000000;
	selp.f64 	%fd214, 0d3FF0000000000000, %fd278, %p133;
	mov.u64 	%rd30, %rd12;
	ld.param.f64 	%fd215, [%rd30+104];
	mul.f64 	%fd216, %fd215, 0d3FE0000000000000;
	mul.f64 	%fd217, %fd216, %fd214;
	div.rn.f64 	%fd94, %fd217, %fd83;
	{
	.reg .b32 %temp; 
	mov.b64 	{%temp, %r22}, %fd2;
	}
	abs.f64 	%fd95, %fd2;
	{ // callseq 14, 0
	.param .b64 param0;
	st.param.f64 	[param0], %fd95;
	.param .b64 param1;
	st.param.f64 	[param1], 0d4000000000000000;
	.param .b64 retval0;
	call.uni (retval0), 
	__internal_accurate_pow, 
	(
	param0, 
	param1
	);
	ld.param.f64 	%fd218, [retval0];
	} // callseq 14
	setp.lt.s32 	%p134, %r22, 0;
	neg.f64 	%fd220, %fd218;
	selp.f64 	%fd221, %fd220, %fd218, %p94;
	selp.f64 	%fd280, %fd221, %fd218, %p134;
	setp.neu.f64 	%p135, %fd2, 0d0000000000000000;
	@%p135 bra 	$L__BB3_76;
	selp.b32 	%r210, %r22, 0, %p94;
	setp.lt.s32 	%p137, %r59, 0;
	or.b32  	%r211, %r210, 2146435072;
	selp.b32 	%r212, %r211, %r210, %p137;
	mov.b32 	%r213, 0;
	mov.b64 	%fd280, {%r213, %r212};
$L__BB3_76:
	add.f64 	%fd222, %fd2, 0d4000000000000000;
	{
	.reg .b32 %temp; 
	mov.b64 	{%temp, %r214}, %fd222;
	}
	and.b32  	%r215, %r214, 2146435072;
	setp.ne.s32 	%p138, %r215, 2146435072;
	@%p138 bra 	$L__BB3_81;
	setp.num.f64 	%p139, %fd2, %fd2;
	@%p139 bra 	$L__BB3_79;
	mov.f64 	%fd223, 0d4000000000000000;
	add.rn.f64 	%fd280, %fd2, %fd223;
	bra.uni 	$L__BB3_81;
$L__BB3_79:
	setp.neu.f64 	%p140, %fd95, 0d7FF0000000000000;
	@%p140 bra 	$L__BB3_81;
	setp.lt.s32 	%p143, %r59, 0;
	selp.b32 	%r217, 0, 2146435072, %p143;
	and.b32  	%r218, %r59, 2147483647;
	setp.ne.s32 	%p144, %r218, 1071644672;
	or.b32  	%r219, %r217, -2147483648;
	selp.b32 	%r220, %r219, %r217, %p144;
	selp.b32 	%r221, %r220, %r217, %p94;
	selp.b32 	%r222, %r221, %r217, %p134;
	mov.b32 	%r223, 0;
	mov.b64 	%fd280, {%r223, %r222};
$L__BB3_81:
	setp.eq.s32 	%p147, %r16, 1072693248;
	setp.eq.f64 	%p148, %fd2, 0d3FF0000000000000;
	selp.f64 	%fd224, 0d3FF0000000000000, %fd280, %p148;
	mul.f64 	%fd102, %fd84, %fd224;
	{ // callseq 15, 0
	.param .b64 param0;
	st.param.f64 	[param0], %fd95;
	.param .b64 param1;
	st.param.f64 	[param1], 0d4010000000000000;
	.param .b64 retval0;
	call.uni (retval0), 
	__internal_accurate_pow, 
	(
	param0, 
	param1
	);
	ld.param.f64 	%fd225, [retval0];
	} // callseq 15
	neg.f64 	%fd227, %fd225;
	selp.f64 	%fd228, %fd227, %fd225, %p147;
	selp.f64 	%fd282, %fd228, %fd225, %p134;
	@%p135 bra 	$L__BB3_83;
	selp.b32 	%r225, %r22, 0, %p147;
	setp.lt.s32 	%p150, %r104, 0;
	or.b32  	%r226, %r225, 2146435072;
	selp.b32 	%r227, %r226, %r225, %p150;
	mov.b32 	%r228, 0;
	mov.b64 	%fd282, {%r228, %r227};
$L__BB3_83:
	add.f64 	%fd229, %fd2, 0d4010000000000000;
	{
	.reg .b32 %temp; 
	mov.b64 	{%temp, %r229}, %fd229;
	}
	and.b32  	%r230, %r229, 2146435072;
	setp.ne.s32 	%p151, %r230, 2146435072;
	@%p151 bra 	$L__BB3_88;
	setp.num.f64 	%p152, %fd2, %fd2;
	@%p152 bra 	$L__BB3_86;
	mov.f64 	%fd230, 0d4010000000000000;
	add.rn.f64 	%fd282, %fd2, %fd230;
	bra.uni 	$L__BB3_88;
$L__BB3_86:
	setp.neu.f64 	%p153, %fd95, 0d7FF0000000000000;
	@%p153 bra 	$L__BB3_88;
	setp.lt.s32 	%p156, %r104, 0;
	selp.b32 	%r232, 0, 2146435072, %p156;
	and.b32  	%r233, %r104, 2147483647;
	setp.ne.s32 	%p157, %r233, 1071644672;
	or.b32  	%r234, %r232, -2147483648;
	selp.b32 	%r235, %r234, %r232, %p157;
	selp.b32 	%r236, %r235, %r232, %p147;
	selp.b32 	%r237, %r236, %r232, %p134;
	mov.b32 	%r238, 0;
	mov.b64 	%fd282, {%r238, %r237};
$L__BB3_88:
	selp.f64 	%fd231, 0d3FF0000000000000, %fd282, %p148;
	mov.u64 	%rd31, %rd12;
	ld.param.f64 	%fd232, [%rd31+112];
	fma.rn.f64 	%fd233, %fd232, %fd231, %fd102;
	add.f64 	%fd234, %fd94, %fd233;
	mul.f64 	%fd235, %fd66, %fd234;
	fma.rn.f64 	%fd236, %fd66, %fd85, %fd235;
	sub.f64 	%fd109, %fd65, %fd236;
	setp.gtu.f64 	%p159, %fd109, 0d0000000000000000;
	@%p159 bra 	$L__BB3_90;
	st.global.f64 	[%rd6], %fd3;
	mov.u32 	%r266, %r268;
	mov.u32 	%r267, %r269;
	mov.u32 	%r268, %r270;
	mov.u32 	%r269, %r3;
	mov.u32 	%r270, %r2;
	bra.uni 	$L__BB3_95;
$L__BB3_90:
	shr.u32 	%r239, %r2, 2;
	xor.b32  	%r240, %r239, %r2;
	shl.b32 	%r241, %r268, 4;
	shl.b32 	%r242, %r240, 1;
	xor.b32  	%r243, %r242, %r241;
	xor.b32  	%r244, %r243, %r240;
	xor.b32  	%r267, %r244, %r268;
	add.s32 	%r245, %r1, %r267;
	add.s32 	%r246, %r245, 1087311;
	shr.u32 	%r247, %r3, 2;
	xor.b32  	%r248, %r247, %r3;
	shl.b32 	%r249, %r267, 4;
	shl.b32 	%r250, %r248, 1;
	xor.b32  	%r251, %r250, %r249;
	xor.b32  	%r252, %r251, %r248;
	xor.b32  	%r266, %r252, %r267;
	add.s32 	%r271, %r1, 1449748;
	add.s32 	%r253, %r266, %r271;
	cvt.u64.u32 	%rd32, %r246;
	mul.wide.u32 	%rd33, %r253, 2097152;
	xor.b64  	%rd34, %rd33, %rd32;
	cvt.rn.f64.u64 	%fd237, %rd34;
	fma.rn.f64 	%fd110, %fd237, 0d3CA0000000000000, 0d3C90000000000000;
	neg.f64 	%fd238, %fd109;
	fma.rn.f64 	%fd239, %fd109, 0dBFF71547652B82FE, 0d4338000000000000;
	{
	.reg .b32 %temp; 
	mov.b64 	{%r26, %temp}, %fd239;
	}
	mov.f64 	%fd240, 0dC338000000000000;
	add.rn.f64 	%fd241, %fd239, %fd240;
	fma.rn.f64 	%fd242, %fd241, 0dBFE62E42FEFA39EF, %fd238;
	fma.rn.f64 	%fd243, %fd241, 0dBC7ABC9E3B39803F, %fd242;
	fma.rn.f64 	%fd244, %fd243, 0d3E5ADE1569CE2BDF, 0d3E928AF3FCA213EA;
	fma.rn.f64 	%fd245, %fd244, %fd243, 0d3EC71DEE62401315;
	fma.rn.f64 	%fd246, %fd245, %fd243, 0d3EFA01997C89EB71;
	fma.rn.f64 	%fd247, %fd246, %fd243, 0d3F2A01A014761F65;
	fma.rn.f64 	%fd248, %fd247, %fd243, 0d3F56C16C1852B7AF;
	fma.rn.f64 	%fd249, %fd248, %fd243, 0d3F81111111122322;
	fma.rn.f64 	%fd250, %fd249, %fd243, 0d3FA55555555502A1;
	fma.rn.f64 	%fd251, %fd250, %fd243, 0d3FC5555555555511;
	fma.rn.f64 	%fd252, %fd251, %fd243, 0d3FE000000000000B;
	fma.rn.f64 	%fd253, %fd252, %fd243, 0d3FF0000000000000;
	fma.rn.f64 	%fd254, %fd253, %fd243, 0d3FF0000000000000;
	{
	.reg .b32 %temp; 
	mov.b64 	{%r27, %temp}, %fd254;
	}
	{
	.reg .b32 %temp; 
	mov.b64 	{%temp, %r28}, %fd254;
	}
	shl.b32 	%r254, %r26, 20;
	add.s32 	%r255, %r254, %r28;
	mov.b64 	%fd283, {%r27, %r255};
	{
	.reg .b32 %temp; 
	mov.b64 	{%temp, %r256}, %fd238;
	}
	mov.b32 	%f3, %r256;
	abs.f32 	%f2, %f3;
	setp.lt.f32 	%p160, %f2, 0f4086232B;
	@%p160 bra 	$L__BB3_93;
	setp.gt.f64 	%p161, %fd109, 0d0000000000000000;
	mov.f64 	%fd255, 0d7FF0000000000000;
	sub.f64 	%fd256, %fd255, %fd109;
	selp.f64 	%fd283, 0d0000000000000000, %fd256, %p161;
	setp.geu.f32 	%p162, %f2, 0f40874800;
	@%p162 bra 	$L__BB3_93;
	shr.u32 	%r257, %r26, 31;
	add.s32 	%r258, %r26, %r257;
	shr.s32 	%r259, %r258, 1;
	shl.b32 	%r260, %r259, 20;
	add.s32 	%r261, %r28, %r260;
	mov.b64 	%fd257, {%r27, %r261};
	sub.s32 	%r262, %r26, %r259;
	shl.b32 	%r263, %r262, 20;
	add.s32 	%r264, %r263, 1072693248;
	mov.b32 	%r265, 0;
	mov.b64 	%fd258, {%r265, %r264};
	mul.f64 	%fd283, %fd258, %fd257;
$L__BB3_93:
	setp.leu.f64 	%p163, %fd283, %fd110;
	@%p163 bra 	$L__BB3_95;
	st.global.f64 	[%rd6], %fd3;
$L__BB3_95:
	st.global.v2.u32 	[%rd5], {%r271, %r270};
	st.global.v2.u32 	[%rd5+8], {%r269, %r268};
	st.global.v2.u32 	[%rd5+16], {%r267, %r266};
	st.global.v2.u32 	[%rd5+24], {%r5, %r6};
	st.global.f32 	[%rd5+32], %f1;
	st.global.f64 	[%rd5+40], %fd1;
$L__BB3_96:
	ret;

}
.func  (.param .b64 func_retval0) __internal_accurate_pow(
	.param .b64 __internal_accurate_pow_param_0,
	.param .b64 __internal_accurate_pow_param_1
)
{
	.reg .pred 	%p<8>;
	.reg .b32 	%r<49>;
	.reg .b32 	%f<3>;
	.reg .b64 	%fd<109>;

	ld.param.f64 	%fd10, [__internal_accurate_pow_param_0];
	ld.param.f64 	%fd11, [__internal_accurate_pow_param_1];
	{
	.reg .b32 %temp; 
	mov.b64 	{%temp, %r46}, %fd10;
	}
	{
	.reg .b32 %temp; 
	mov.b64 	{%r45, %temp}, %fd10;
	}
	shr.u32 	%r47, %r46, 20;
	setp.gt.u32 	%p1, %r46, 1048575;
	@%p1 bra 	$L__BB4_2;
	mul.f64 	%fd12, %fd10, 0d4350000000000000;
	{
	.reg .b32 %temp; 
	mov.b64 	{%temp, %r46}, %fd12;
	}
	{
	.reg .b32 %temp; 
	mov.b64 	{%r45, %temp}, %fd12;
	}
	shr.u32 	%r16, %r46, 20;
	add.s32 	%r47, %r16, -54;
$L__BB4_2:
	add.s32 	%r48, %r47, -1023;
	and.b32  	%r17, %r46, -2146435073;
	or.b32  	%r18, %r17, 1072693248;
	mov.b64 	%fd107, {%r45, %r18};
	setp.lt.u32 	%p2, %r18, 1073127583;
	@%p2 bra 	$L__BB4_4;
	{
	.reg .b32 %temp; 
	mov.b64 	{%r19, %temp}, %fd107;
	}
	{
	.reg .b32 %temp; 
	mov.b64 	{%temp, %r20}, %fd107;
	}
	add.s32 	%r21, %r20, -1048576;
	mov.b64 	%fd107, {%r19, %r21};
	add.s32 	%r48, %r47, -1022;
$L__BB4_4:
	add.f64 	%fd13, %fd107, 0dBFF0000000000000;
	add.f64 	%fd14, %fd107, 0d3FF0000000000000;
	rcp.approx.ftz.f64 	%fd15, %fd14;
	neg.f64 	%fd16, %fd14;
	fma.rn.f64 	%fd17, %fd16, %fd15, 0d3FF0000000000000;
	fma.rn.f64 	%fd18, %fd17, %fd17, %fd17;
	fma.rn.f64 	%fd19, %fd18, %fd15, %fd15;
	mul.f64 	%fd20, %fd13, %fd19;
	fma.rn.f64 	%fd21, %fd13, %fd19, %fd20;
	mul.f64 	%fd22, %fd21, %fd21;
	fma.rn.f64 	%fd23, %fd22, 0d3EB0F5FF7D2CAFE2, 0d3ED0F5D241AD3B5A;
	fma.rn.f64 	%fd24, %fd23, %fd22, 0d3EF3B20A75488A3F;
	fma.rn.f64 	%fd25, %fd24, %fd22, 0d3F1745CDE4FAECD5;
	fma.rn.f64 	%fd26, %fd25, %fd22, 0d3F3C71C7258A578B;
	fma.rn.f64 	%fd27, %fd26, %fd22, 0d3F6249249242B910;
	fma.rn.f64 	%fd28, %fd27, %fd22, 0d3F89999999999DFB;
	sub.f64 	%fd29, %fd13, %fd21;
	add.f64 	%fd30, %fd29, %fd29;
	neg.f64 	%fd31, %fd21;
	fma.rn.f64 	%fd32, %fd31, %fd13, %fd30;
	mul.f64 	%fd33, %fd19, %fd32;
	fma.rn.f64 	%fd34, %fd22, %fd28, 0d3FB5555555555555;
	mov.f64 	%fd35, 0d3FB5555555555555;
	sub.f64 	%fd36, %fd35, %fd34;
	fma.rn.f64 	%fd37, %fd22, %fd28, %fd36;
	add.f64 	%fd38, %fd37, 0dBC46A4CB00B9E7B0;
	add.f64 	%fd39, %fd34, %fd38;
	sub.f64 	%fd40, %fd34, %fd39;
	add.f64 	%fd41, %fd38, %fd40;
	mul.rn.f64 	%fd42, %fd21, %fd21;
	neg.f64 	%fd43, %fd42;
	fma.rn.f64 	%fd44, %fd21, %fd21, %fd43;
	{
	.reg .b32 %temp; 
	mov.b64 	{%r22, %temp}, %fd33;
	}
	{
	.reg .b32 %temp; 
	mov.b64 	{%temp, %r23}, %fd33;
	}
	add.s32 	%r24, %r23, 1048576;
	mov.b64 	%fd45, {%r22, %r24};
	fma.rn.f64 	%fd46, %fd21, %fd45, %fd44;
	mul.rn.f64 	%fd47, %fd42, %fd21;
	neg.f64 	%fd48, %fd47;
	fma.rn.f64 	%fd49, %fd42, %fd21, %fd48;
	fma.rn.f64 	%fd50, %fd42, %fd33, %fd49;
	fma.rn.f64 	%fd51, %fd46, %fd21, %fd50;
	mul.rn.f64 	%fd52, %fd39, %fd47;
	neg.f64 	%fd53, %fd52;
	fma.rn.f64 	%fd54, %fd39, %fd47, %fd53;
	fma.rn.f64 	%fd55, %fd39, %fd51, %fd54;
	fma.rn.f64 	%fd56, %fd41, %fd47, %fd55;
	add.f64 	%fd57, %fd52, %fd56;
	sub.f64 	%fd58, %fd52, %fd57;
	add.f64 	%fd59, %fd56, %fd58;
	add.f64 	%fd60, %fd21, %fd57;
	sub.f64 	%fd61, %fd21, %fd60;
	add.f64 	%fd62, %fd57, %fd61;
	add.f64 	%fd63, %fd59, %fd62;
	add.f64 	%fd64, %fd33, %fd63;
	add.f64 	%fd65, %fd60, %fd64;
	sub.f64 	%fd66, %fd60, %fd65;
	add.f64 	%fd67, %fd64, %fd66;
	xor.b32  	%r25, %r48, -2147483648;
	mov.b32 	%r26, 1127219200;
	mov.b64 	%fd68, {%r25, %r26};
	mov.b32 	%r27, -2147483648;
	mov.b64 	%fd69, {%r27, %r26};
	sub.f64 	%fd70, %fd68, %fd69;
	fma.rn.f64 	%fd71, %fd70, 0d3FE62E42FEFA39EF, %fd65;
	fma.rn.f64 	%fd72, %fd70, 0dBFE62E42FEFA39EF, %fd71;
	sub.f64 	%fd73, %fd72, %fd65;
	sub.f64 	%fd74, %fd67, %fd73;
	fma.rn.f64 	%fd75, %fd70, 0d3C7ABC9E3B39803F, %fd74;
	add.f64 	%fd76, %fd71, %fd75;
	sub.f64 	%fd77, %fd71, %fd76;
	add.f64 	%fd78, %fd75, %fd77;
	{
	.reg .b32 %temp; 
	mov.b64 	{%temp, %r28}, %fd11;
	}
	{
	.reg .b32 %temp; 
	mov.b64 	{%r29, %temp}, %fd11;
	}
	shl.b32 	%r30, %r28, 1;
	setp.gt.u32 	%p3, %r30, -33554433;
	and.b32  	%r31, %r28, -15728641;
	selp.b32 	%r32, %r31, %r28, %p3;
	mov.b64 	%fd79, {%r29, %r32};
	mul.rn.f64 	%fd80, %fd76, %fd79;
	neg.f64 	%fd81, %fd80;
	fma.rn.f64 	%fd82, %fd76, %fd79, %fd81;
	fma.rn.f64 	%fd83, %fd78, %fd79, %fd82;
	add.f64 	%fd4, %fd80, %fd83;
	sub.f64 	%fd84, %fd80, %fd4;
	add.f64 	%fd5, %fd83, %fd84;
	fma.rn.f64 	%fd85, %fd4, 0d3FF71547652B82FE, 0d4338000000000000;
	{
	.reg .b32 %temp; 
	mov.b64 	{%r13, %temp}, %fd85;
	}
	mov.f64 	%fd86, 0dC338000000000000;
	add.rn.f64 	%fd87, %fd85, %fd86;
	fma.rn.f64 	%fd88, %fd87, 0dBFE62E42FEFA39EF, %fd4;
	fma.rn.f64 	%fd89, %fd87, 0dBC7ABC9E3B39803F, %fd88;
	fma.rn.f64 	%fd90, %fd89, 0d3E5ADE1569CE2BDF, 0d3E928AF3FCA213EA;
	fma.rn.f64 	%fd91, %fd90, %fd89, 0d3EC71DEE62401315;
	fma.rn.f64 	%fd92, %fd91, %fd89, 0d3EFA01997C89EB71;
	fma.rn.f64 	%fd93, %fd92, %fd89, 0d3F2A01A014761F65;
	fma.rn.f64 	%fd94, %fd93, %fd89, 0d3F56C16C1852B7AF;
	fma.rn.f64 	%fd95, %fd94, %fd89, 0d3F81111111122322;
	fma.rn.f64 	%fd96, %fd95, %fd89, 0d3FA55555555502A1;
	fma.rn.f64 	%fd97, %fd96, %fd89, 0d3FC5555555555511;
	fma.rn.f64 	%fd98, %fd97, %fd89, 0d3FE000000000000B;
	fma.rn.f64 	%fd99, %fd98, %fd89, 0d3FF0000000000000;
	fma.rn.f64 	%fd100, %fd99, %fd89, 0d3FF0000000000000;
	{
	.reg .b32 %temp; 
	mov.b64 	{%r14, %temp}, %fd100;
	}
	{
	.reg .b32 %temp; 
	mov.b64 	{%temp, %r15}, %fd100;
	}
	shl.b32 	%r33, %r13, 20;
	add.s32 	%r34, %r33, %r15;
	mov.b64 	%fd108, {%r14, %r34};
	{
	.reg .b32 %temp; 
	mov.b64 	{%temp, %r35}, %fd4;
	}
	mov.b32 	%f2, %r35;
	abs.f32 	%f1, %f2;
	setp.lt.f32 	%p4, %f1, 0f4086232B;
	@%p4 bra 	$L__BB4_7;
	setp.lt.f64 	%p5, %fd4, 0d0000000000000000;
	add.f64 	%fd101, %fd4, 0d7FF0000000000000;
	selp.f64 	%fd108, 0d0000000000000000, %fd101, %p5;
	setp.geu.f32 	%p6, %f1, 0f40874800;
	@%p6 bra 	$L__BB4_7;
	shr.u32 	%r36, %r13, 31;
	add.s32 	%r37, %r13, %r36;
	shr.s32 	%r38, %r37, 1;
	shl.b32 	%r39, %r38, 20;
	add.s32 	%r40, %r15, %r39;
	mov.b64 	%fd102, {%r14, %r40};
	sub.s32 	%r41, %r13, %r38;
	shl.b32 	%r42, %r41, 20;
	add.s32 	%r43, %r42, 1072693248;
	mov.b32 	%r44, 0;
	mov.b64 	%fd103, {%r44, %r43};
	mul.f64 	%fd108, %fd103, %fd102;
$L__BB4_7:
	abs.f64 	%fd104, %fd108;
	setp.eq.f64 	%p7, %fd104, 0d7FF0000000000000;
	fma.rn.f64 	%fd105, %fd108, %fd5, %fd108;
	selp.f64 	%fd106, %fd108, %fd105, %p7;
	st.param.f64 	[func_retval0], %fd106;
	ret;

}


// ===== COMPILED SASS (sm_100) =====

	.target	sm_100

	.elftype	@"ET_EXEC"


//--------------------- .note.nv.tkinfo           --------------------------
	.section	.note.nv.tkinfo,"",@"SHT_NOTE"
	.sectionflags	@"SHF_NOTE_NV_TKINFO"
	.tkinfo
        /*0018*/ 	.word	0x00000002
        /*0030*/ 	.string	""
        /*0030*/ 	.string	"ptxas"
        /*0030*/ 	.string	"Cuda compilation tools, release 13.0, V13.0.88"
        /*0030*/ 	.string	"Build cuda_13.0.r13.0/compiler.36424714_0"
        /*0030*/ 	.string	"-arch sm_100 -m 64 "



//--------------------- .note.nv.cuinfo           --------------------------
	.section	.note.nv.cuinfo,"",@"SHT_NOTE"
	.sectionflags	@"SHF_NOTE_NV_CUINFO"
        /*0018*/ 	.short	0x0002
        /*001a*/ 	.short	0x0064
        /*001c*/ 	.short	0x0082
	.zero		2


//--------------------- .nv.info                  --------------------------
	.section	.nv.info,"",@"SHT_CUDA_INFO"
	.align	4


	//----- nvinfo : EIATTR_REGCOUNT
	.align		4
        /*0000*/ 	.byte	0x04, 0x2f
        /*0002*/ 	.short	(.L_10 - .L_9)
	.align		4
.L_9:
        /*0004*/ 	.word	index@(_Z15setup_randomizeP17curandStateXORWOWmy)
        /*0008*/ 	.word	0x00000020


	//----- nvinfo : EIATTR_FRAME_SIZE
	.align		4
.L_10:
        /*000c*/ 	.byte	0x04, 0x11
        /*000e*/ 	.short	(.L_12 - .L_11)
	.align		4
.L_11:
        /*0010*/ 	.word	index@(_Z15setup_randomizeP17curandStateXORWOWmy)
        /*0014*/ 	.word	0x00000000


	//----- nvinfo : EIATTR_REGCOUNT
	.align		4
.L_12:
        /*0018*/ 	.byte	0x04, 0x2f
        /*001a*/ 	.short	(.L_14 - .L_13)
	.align		4
.L_13:
        /*001c*/ 	.word	index@(_Z22randomize_double_arrayPdmddP17curandStateXORWOW)
        /*0020*/ 	.word	0x0000001e


	//----- nvinfo : EIATTR_FRAME_SIZE
	.align		4
.L_14:
        /*0024*/ 	.byte	0x04, 0x11
        /*0026*/ 	.short	(.L_16 - .L_15)
	.align		4
.L_15:
        /*0028*/ 	.word	index@(_Z22randomize_double_arrayPdmddP17curandStateXORWOW)
        /*002c*/ 	.word	0x00000000


	//----- nvinfo : EIATTR_REGCOUNT
	.align		4
.L_16:
        /*0030*/ 	.byte	0x04, 0x2f
        /*0032*/ 	.short	(.L_18 - .L_17)
	.align		4
.L_17:
        /*0034*/ 	.word	index@(_Z30action_latticeconf_synchronousPd21metropolis_parametersS_)
        /*0038*/ 	.word	0x00000025


	//----- nvinfo : EIATTR_FRAME_SIZE
	.align		4
.L_18:
        /*003c*/ 	.byte	0x04, 0x11
        /*003e*/ 	.short	(.L_20 - .L_19)
	.align		4
.L_19:
        /*0040*/ 	.word	index@($_Z30action_latticeconf_synchronousPd21metropolis_parametersS_$__internal_accurate_pow)
        /*0044*/ 	.word	0x00000000


	//----- nvinfo : EIATTR_FRAME_SIZE
	.align		4
.L_20:
        /*0048*/ 	.byte	0x04, 0x11
        /*004a*/ 	.short	(.L_22 - .L_21)
	.align		4
.L_21:
        /*004c*/ 	.word	index@($__internal_2_$__cuda_sm20_div_rn_f64_full)
        /*0050*/ 	.word	0x00000000


	//----- nvinfo : EIATTR_FRAME_SIZE
	.align		4
.L_22:
        /*0054*/ 	.byte	0x04, 0x11
        /*0056*/ 	.short	(.L_24 - .L_23)
	.align		4
.L_23:
        /*0058*/ 	.word	index@(_Z30action_latticeconf_synchronousPd21metropolis_parametersS_)
        /*005c*/ 	.word	0x00000000


	//----- nvinfo : EIATTR_REGCOUNT
	.align		4
.L_24:
        /*0060*/ 	.byte	0x04, 0x2f
        /*0062*/ 	.short	(.L_26 - .L_25)
	.align		4
.L_25:
        /*0064*/ 	.word	index@(_Z15metropolis_stepPdm21metropolis_parametersP17curandStateXORWOW)
        /*0068*/ 	.word	0x0000003a


	//----- nvinfo : EIATTR_FRAME_SIZE
	.align		4
.L_26:
        /*006c*/ 	.byte	0x04, 0x11
        /*006e*/ 	.short	(.L_28 - .L_27)
	.align		4
.L_27:
        /*0070*/ 	.word	index@($_Z15metropolis_stepPdm21metropolis_parametersP17curandStateXORWOW$__internal_accurate_pow)
        /*0074*/ 	.word	0x00000000


	//----- nvinfo : EIATTR_FRAME_SIZE
	.align		4
.L_28:
        /*0078*/ 	.byte	0x04, 0x11
        /*007a*/ 	.short	(.L_30 - .L_29)
	.align		4
.L_29:
        /*007c*/ 	.word	index@($__internal_1_$__cuda_sm20_rem_u64)
        /*0080*/ 	.word	0x00000000


	//----- nvinfo : EIATTR_FRAME_SIZE
	.align		4
.L_30:
        /*0084*/ 	.byte	0x04, 0x11
        /*0086*/ 	.short	(.L_32 - .L_31)
	.align		4
.L_31:
        /*0088*/ 	.word	index@($__internal_0_$__cuda_sm20_div_rn_f64_full)
        /*008c*/ 	.word	0x00000000


	//----- nvinfo : EIATTR_FRAME_SIZE
	.align		4
.L_32:
        /*0090*/ 	.byte	0x04, 0x11
        /*0092*/ 	.short	(.L_34 - .L_33)
	.align		4
.L_33:
        /*0094*/ 	.word	index@(_Z15metropolis_stepPdm21metropolis_parametersP17curandStateXORWOW)
        /*0098*/ 	.word	0x00000000


	//----- nvinfo : EIATTR_MIN_STACK_SIZE
	.align		4
.L_34:
        /*009c*/ 	.byte	0x04, 0x12
        /*009e*/ 	.short	(.L_36 - .L_35)
	.align		4
.L_35:
        /*00a0*/ 	.word	index@(_Z15metropolis_stepPdm21metropolis_parametersP17curandStateXORWOW)
        /*00a4*/ 	.word	0x00000000


	//----- nvinfo : EIATTR_MIN_STACK_SIZE
	.align		4
.L_36:
        /*00a8*/ 	.byte	0x04, 0x12
        /*00aa*/ 	.short	(.L_38 - .L_37)
	.align		4
.L_37:
        /*00ac*/ 	.word	index@(_Z30action_latticeconf_synchronousPd21metropolis_parametersS_)
        /*00b0*/ 	.word	0x00000000


	//----- nvinfo : EIATTR_MIN_STACK_SIZE
	.align		4
.L_38:
        /*00b4*/ 	.byte	0x04, 0x12
        /*00b6*/ 	.short	(.L_40 - .L_39)
	.align		4
.L_39:
        /*00b8*/ 	.word	index@(_Z22randomize_double_arrayPdmddP17curandStateXORWOW)
        /*00bc*/ 	.word	0x00000000


	//----- nvinfo : EIATTR_MIN_STACK_SIZE
	.align		4
.L_40:
        /*00c0*/ 	.byte	0x04, 0x12
        /*00c2*/ 	.short	(.L_42 - .L_41)
	.align		4
.L_41:
        /*00c4*/ 	.word	index@(_Z15setup_randomizeP17curandStateXORWOWmy)
        /*00c8*/ 	.word	0x00000000
.L_42:


//--------------------- .nv.compat                --------------------------
	.section	.nv.compat,"",@"SHT_CUDA_COMPAT_INFO"
	.align	4
        /*0000*/ 	.byte	0x02, 0x09, 0x00, 0x00, 0x02, 0x02, 0x01, 0x00, 0x02, 0x05, 0x05, 0x00, 0x03, 0x07, 0x01, 0x01
        /*0010*/ 	.byte	0x02, 0x03, 0x00, 0x00, 0x02, 0x06, 0x01, 0x00, 0x04, 0x0b, 0x08, 0x00, 0x01, 0x00, 0x00, 0x00
        /*0020*/ 	.byte	0x00, 0x00, 0x00, 0x00


//--------------------- .nv.info._Z15metropolis_stepPdm21metropolis_parametersP17curandStateXORWOW --------------------------
	.section	.nv.info._Z15metropolis_stepPdm21metropolis_parametersP17curandStateXORWOW,"",@"SHT_CUDA_INFO"
	.sectionflags	@""
	.align	4


	//----- nvinfo : EIATTR_CUDA_API_VERSION
	.align		4
        /*0000*/ 	.byte	0x04, 0x37
        /*0002*/ 	.short	(.L_44 - .L_43)
.L_43:
        /*0004*/ 	.word	0x00000082


	//----- nvinfo : EIATTR_KPARAM_INFO
	.align		4
.L_44:
        /*0008*/ 	.byte	0x04, 0x17
        /*000a*/ 	.short	(.L_46 - .L_45)
.L_45:
        /*000c*/ 	.word	0x00000000
        /*0010*/ 	.short	0x0003
        /*0012*/ 	.short	0x00a0
        /*0014*/ 	.byte	0x00, 0xf5, 0x21, 0x00


	//----- nvinfo : EIATTR_KPARAM_INFO
	.align		4
.L_46:
        /*0018*/ 	.byte	0x04, 0x17
        /*001a*/ 	.short	(.L_48 - .L_47)
.L_47:
        /*001c*/ 	.word	0x00000000
        /*0020*/ 	.short	0x0002
        /*0022*/ 	.short	0x0010
        /*0024*/ 	.byte	0x00, 0xf0, 0x41, 0x02


	//----- nvinfo : EIATTR_KPARAM_INFO
	.align		4
.L_48:
        /*0028*/ 	.byte	0x04, 0x17
        /*002a*/ 	.short	(.L_50 - .L_49)
.L_49:
        /*002c*/ 	.word	0x00000000
        /*0030*/ 	.short	0x0001
        /*0032*/ 	.short	0x0008
        /*0034*/ 	.byte	0x00, 0xf0, 0x21, 0x00


	//----- nvinfo : EIATTR_KPARAM_INFO
	.align		4
.L_50:
        /*0038*/ 	.byte	0x04, 0x17
        /*003a*/ 	.short	(.L_52 - .L_51)
.L_51:
        /*003c*/ 	.word	0x00000000
        /*0040*/ 	.short	0x0000
        /*0042*/ 	.short	0x0000
        /*0044*/ 	.byte	0x00, 0xf5, 0x21, 0x00


	//----- nvinfo : EIATTR_SPARSE_MMA_MASK
	.align		4
.L_52:
        /*0048*/ 	.byte	0x03, 0x50
        /*004a*/ 	.short	0x0000


	//----- nvinfo : EIATTR_MAXREG_COUNT
	.align		4
        /*004c*/ 	.byte	0x03, 0x1b
        /*004e*/ 	.short	0x00ff


	//----- nvinfo : EIATTR_MERCURY_ISA_VERSION
	.align		4
        /*0050*/ 	.byte	0x03, 0x5f
        /*0052*/ 	.short	0x0101


	//----- nvinfo : EIATTR_VRC_CTA_INIT_COUNT
	.align		4
        /*0054*/ 	.byte	0x02, 0x4a
	.zero		1
	.zero		1


	//----- nvinfo : EIATTR_EXIT_INSTR_OFFSETS
	.align		4
        /*0058*/ 	.byte	0x04, 0x1c
        /*005a*/ 	.short	(.L_54 - .L_53)


	//   ....[0]....
.L_53:
        /*005c*/ 	.word	0x000000e0


	//   ....[1]....
        /*0060*/ 	.word	0x00002780


	//----- nvinfo : EIATTR_CRS_STACK_SIZE
	.align		4
.L_54:
        /*0064*/ 	.byte	0x04, 0x1e
        /*0066*/ 	.short	(.L_56 - .L_55)
.L_55:
        /*0068*/ 	.word	0x00000000


	//----- nvinfo : EIATTR_CBANK_PARAM_SIZE
	.align		4
.L_56:
        /*006c*/ 	.byte	0x03, 0x19
        /*006e*/ 	.short	0x00a8


	//----- nvinfo : EIATTR_PARAM_CBANK
	.align		4
        /*0070*/ 	.byte	0x04, 0x0a
        /*0072*/ 	.short	(.L_58 - .L_57)
	.align		4
.L_57:
        /*0074*/ 	.word	index@(.nv.constant0._Z15metropolis_stepPdm21metropolis_parametersP17curandStateXORWOW)
        /*0078*/ 	.short	0x0380
        /*007a*/ 	.short	0x00a8


	//----- nvinfo : EIATTR_SW_WAR
	.align		4
.L_58:
        /*007c*/ 	.byte	0x04, 0x36
        /*007e*/ 	.short	(.L_60 - .L_59)
.L_59:
        /*0080*/ 	.word	0x00000008
.L_60:


//--------------------- .nv.info._Z30action_latticeconf_synchronousPd21metropolis_parametersS_ --------------------------
	.section	.nv.info._Z30action_latticeconf_synchronousPd21metropolis_parametersS_,"",@"SHT_CUDA_INFO"
	.sectionflags	@""
	.align	4


	//----- nvinfo : EIATTR_CUDA_API_VERSION
	.align		4
        /*0000*/ 	.byte	0x04, 0x37
        /*0002*/ 	.short	(.L_62 - .L_61)
.L_61:
        /*0004*/ 	.word	0x00000082


	//----- nvinfo : EIATTR_KPARAM_INFO
	.align		4
.L_62:
        /*0008*/ 	.byte	0x04, 0x17
        /*000a*/ 	.short	(.L_64 - .L_63)
.L_63:
        /*000c*/ 	.word	0x00000000
        /*0010*/ 	.short	0x0002
        /*0012*/ 	.short	0x0098
        /*0014*/ 	.byte	0x00, 0xf5, 0x21, 0x00


	//----- nvinfo : EIATTR_KPARAM_INFO
	.align		4
.L_64:
        /*0018*/ 	.byte	0x04, 0x17
        /*001a*/ 	.short	(.L_66 - .L_65)
.L_65:
        /*001c*/ 	.word	0x00000000
        /*0020*/ 	.short	0x0001
        /*0022*/ 	.short	0x0008
        /*0024*/ 	.byte	0x00, 0xf0, 0x41, 0x02


	//----- nvinfo : EIATTR_KPARAM_INFO
	.align		4
.L_66:
        /*0028*/ 	.byte	0x04, 0x17
        /*002a*/ 	.short	(.L_68 - .L_67)
.L_67:
        /*002c*/ 	.word	0x00000000
        /*0030*/ 	.short	0x0000
        /*0032*/ 	.short	0x0000
        /*0034*/ 	.byte	0x00, 0xf5, 0x21, 0x00


	//----- nvinfo : EIATTR_SPARSE_MMA_MASK
	.align		4
.L_68:
        /*0038*/ 	.byte	0x03, 0x50
        /*003a*/ 	.short	0x0000


	//----- nvinfo : EIATTR_MAXREG_COUNT
	.align		4
        /*003c*/ 	.byte	0x03, 0x1b
        /*003e*/ 	.short	0x00ff


	//----- nvinfo : EIATTR_MERCURY_ISA_VERSION
	.align		4
        /*0040*/ 	.byte	0x03, 0x5f
        /*0042*/ 	.short	0x0101


	//----- nvinfo : EIATTR_VRC_CTA_INIT_COUNT
	.align		4
        /*0044*/ 	.byte	0x02, 0x4a
	.zero		1
	.zero		1


	//----- nvinfo : EIATTR_EXIT_INSTR_OFFSETS
	.align		4
        /*0048*/ 	.byte	0x04, 0x1c
        /*004a*/ 	.short	(.L_70 - .L_69)


	//   ....[0]....
.L_69:
        /*004c*/ 	.word	0x00000040


	//   ....[1]....
        /*0050*/ 	.word	0x00000860


	//----- nvinfo : EIATTR_CRS_STACK_SIZE
	.align		4
.L_70:
        /*0054*/ 	.byte	0x04, 0x1e
        /*0056*/ 	.short	(.L_72 - .L_71)
.L_71:
        /*0058*/ 	.word	0x00000000


	//----- nvinfo : EIATTR_CBANK_PARAM_SIZE
	.align		4
.L_72:
        /*005c*/ 	.byte	0x03, 0x19
        /*005e*/ 	.short	0x00a0


	//----- nvinfo : EIATTR_PARAM_CBANK
	.align		4
        /*0060*/ 	.byte	0x04, 0x0a
        /*0062*/ 	.short	(.L_74 - .L_73)
	.align		4
.L_73:
        /*0064*/ 	.word	index@(.nv.constant0._Z30action_latticeconf_synchronousPd21metropolis_parametersS_)
        /*0068*/ 	.short	0x0380
        /*006a*/ 	.short	0x00a0


	//----- nvinfo : EIATTR_SW_WAR
	.align		4
.L_74:
        /*006c*/ 	.byte	0x04, 0x36
        /*006e*/ 	.short	(.L_76 - .L_75)
.L_75:
        /*0070*/ 	.word	0x00000008
.L_76:


//--------------------- .nv.info._Z22randomize_double_arrayPdmddP17curandStateXORWOW --------------------------
	.section	.nv.info._Z22randomize_double_arrayPdmddP17curandStateXORWOW,"",@"SHT_CUDA_INFO"
	.sectionflags	@""
	.align	4


	//----- nvinfo : EIATTR_CUDA_API_VERSION
	.align		4
        /*0000*/ 	.byte	0x04, 0x37
        /*0002*/ 	.short	(.L_78 - .L_77)
.L_77:
        /*0004*/ 	.word	0x00000082


	//----- nvinfo : EIATTR_KPARAM_INFO
	.align		4
.L_78:
        /*0008*/ 	.byte	0x04, 0x17
        /*000a*/ 	.short	(.L_80 - .L_79)
.L_79:
        /*000c*/ 	.word	0x00000000
        /*0010*/ 	.short	0x0004
        /*0012*/ 	.short	0x0020
        /*0014*/ 	.byte	0x00, 0xf5, 0x21, 0x00


	//----- nvinfo : EIATTR_KPARAM_INFO
	.align		4
.L_80:
        /*0018*/ 	.byte	0x04, 0x17
        /*001a*/ 	.short	(.L_82 - .L_81)
.L_81:
        /*001c*/ 	.word	0x00000000
        /*0020*/ 	.short	0x0003
        /*0022*/ 	.short	0x0018
        /*0024*/ 	.byte	0x00, 0xf0, 0x21, 0x00


	//----- nvinfo : EIATTR_KPARAM_INFO
	.align		4
.L_82:
        /*0028*/ 	.byte	0x04, 0x17
        /*002a*/ 	.short	(.L_84 - .L_83)
.L_83:
        /*002c*/ 	.word	0x00000000
        /*0030*/ 	.short	0x0002
        /*0032*/ 	.short	0x0010
        /*0034*/ 	.byte	0x00, 0xf0, 0x21, 0x00


	//----- nvinfo : EIATTR_KPARAM_INFO
	.align		4
.L_84:
        /*0038*/ 	.byte	0x04, 0x17
        /*003a*/ 	.short	(.L_86 - .L_85)
.L_85:
        /*003c*/ 	.word	0x00000000
        /*0040*/ 	.short	0x0001
        /*0042*/ 	.short	0x0008
        /*0044*/ 	.byte	0x00, 0xf0, 0x21, 0x00


	//----- nvinfo : EIATTR_KPARAM_INFO
	.align		4
.L_86:
        /*0048*/ 	.byte	0x04, 0x17
        /*004a*/ 	.short	(.L_88 - .L_87)
.L_87:
        /*004c*/ 	.word	0x00000000
        /*0050*/ 	.short	0x0000
        /*0052*/ 	.short	0x0000
        /*0054*/ 	.byte	0x00, 0xf5, 0x21, 0x00


	//----- nvinfo : EIATTR_SPARSE_MMA_MASK
	.align		4
.L_88:
        /*0058*/ 	.byte	0x03, 0x50
        /*005a*/ 	.short	0x0000


	//----- nvinfo : EIATTR_MAXREG_COUNT
	.align		4
        /*005c*/ 	.byte	0x03, 0x1b
        /*005e*/ 	.short	0x00ff


	//----- nvinfo : EIATTR_MERCURY_ISA_VERSION
	.align		4
        /*0060*/ 	.byte	0x03, 0x5f
        /*0062*/ 	.short	0x0101


	//----- nvinfo : EIATTR_VRC_CTA_INIT_COUNT
	.align		4
        /*0064*/ 	.byte	0x02, 0x4a
	.zero		1
	.zero		1


	//----- nvinfo : EIATTR_EXIT_INSTR_OFFSETS
	.align		4
        /*0068*/ 	.byte	0x04, 0x1c
        /*006a*/ 	.short	(.L_90 - .L_89)


	//   ....[0]....
.L_89:
        /*006c*/ 	.word	0x00000080


	//   ....[1]....
        /*0070*/ 	.word	0x000003f0


	//----- nvinfo : EIATTR_CRS_STACK_SIZE
	.align		4
.L_90:
        /*0074*/ 	.byte	0x04, 0x1e
        /*0076*/ 	.short	(.L_92 - .L_91)
.L_91:
        /*0078*/ 	.word	0x00000000


	//----- nvinfo : EIATTR_CBANK_PARAM_SIZE
	.align		4
.L_92:
        /*007c*/ 	.byte	0x03, 0x19
        /*007e*/ 	.short	0x0028


	//----- nvinfo : EIATTR_PARAM_CBANK
	.align		4
        /*0080*/ 	.byte	0x04, 0x0a
        /*0082*/ 	.short	(.L_94 - .L_93)
	.align		4
.L_93:
        /*0084*/ 	.word	index@(.nv.constant0._Z22randomize_double_arrayPdmddP17curandStateXORWOW)
        /*0088*/ 	.short	0x0380
        /*008a*/ 	.short	0x0028


	//----- nvinfo : EIATTR_SW_WAR
	.align		4
.L_94:
        /*008c*/ 	.byte	0x04, 0x36
        /*008e*/ 	.short	(.L_96 - .L_95)
.L_95:
        /*0090*/ 	.word	0x00000008
.L_96:


//--------------------- .nv.info._Z15setup_randomizeP17curandStateXORWOWmy --------------------------
	.section	.nv.info._Z15setup_randomizeP17curandStateXORWOWmy,"",@"SHT_CUDA_INFO"
	.sectionflags	@""
	.align	4


	//----- nvinfo : EIATTR_CUDA_API_VERSION
	.align		4
        /*0000*/ 	.byte	0x04, 0x37
        /*0002*/ 	.short	(.L_98 - .L_97)
.L_97:
        /*0004*/ 	.word	0x00000082


	//----- nvinfo : EIATTR_KPARAM_INFO
	.align		4
.L_98:
        /*0008*/ 	.byte	0x04, 0x17
        /*000a*/ 	.short	(.L_100 - .L_99)
.L_99:
        /*000c*/ 	.word	0x00000000
        /*0010*/ 	.short	0x0002
        /*0012*/ 	.short	0x0010
        /*0014*/ 	.byte	0x00, 0xf0, 0x21, 0x00


	//----- nvinfo : EIATTR_KPARAM_INFO
	.align		4
.L_100:
        /*0018*/ 	.byte	0x04, 0x17
        /*001a*/ 	.short	(.L_102 - .L_101)
.L_101:
        /*001c*/ 	.word	0x00000000
        /*0020*/ 	.short	0x0001
        /*0022*/ 	.short	0x0008
        /*0024*/ 	.byte	0x00, 0xf0, 0x21, 0x00


	//----- nvinfo : EIATTR_KPARAM_INFO
	.align		4
.L_102:
        /*0028*/ 	.byte	0x04, 0x17
        /*002a*/ 	.short	(.L_104 - .L_103)
.L_103:
        /*002c*/ 	.word	0x00000000
        /*0030*/ 	.short	0x0000
        /*0032*/ 	.short	0x0000
        /*0034*/ 	.byte	0x00, 0xf5, 0x21, 0x00


	//----- nvinfo : EIATTR_SPARSE_MMA_MASK
	.align		4
.L_104:
        /*0038*/ 	.byte	0x03, 0x50
        /*003a*/ 	.short	0x0000


	//----- nvinfo : EIATTR_MAXREG_COUNT
	.align		4
        /*003c*/ 	.byte	0x03, 0x1b
        /*003e*/ 	.short	0x00ff


	//----- nvinfo : EIATTR_MERCURY_ISA_VERSION
	.align		4
        /*0040*/ 	.byte	0x03, 0x5f
        /*0042*/ 	.short	0x0101


	//----- nvinfo : EIATTR_VRC_CTA_INIT_COUNT
	.align		4
        /*0044*/ 	.byte	0x02, 0x4a
	.zero		1
	.zero		1


	//----- nvinfo : EIATTR_EXIT_INSTR_OFFSETS
	.align		4
        /*0048*/ 	.byte	0x04, 0x1c
        /*004a*/ 	.short	(.L_106 - .L_105)


	//   ....[0]....
.L_105:
        /*004c*/ 	.word	0x00000080


	//   ....[1]....
        /*0050*/ 	.word	0x00000ff0


	//----- nvinfo : EIATTR_CRS_STACK_SIZE
	.align		4
.L_106:
        /*0054*/ 	.byte	0x04, 0x1e
        /*0056*/ 	.short	(.L_108 - .L_107)
.L_107:
        /*0058*/ 	.word	0x00000000


	//----- nvinfo : EIATTR_CBANK_PARAM_SIZE
	.align		4
.L_108:
        /*005c*/ 	.byte	0x03, 0x19
        /*005e*/ 	.short	0x0018


	//----- nvinfo : EIATTR_PARAM_CBANK
	.align		4
        /*0060*/ 	.byte	0x04, 0x0a
        /*0062*/ 	.short	(.L_110 - .L_109)
	.align		4
.L_109:
        /*0064*/ 	.word	index@(.nv.constant0._Z15setup_randomizeP17curandStateXORWOWmy)
        /*0068*/ 	.short	0x0380
        /*006a*/ 	.short	0x0018


	//----- nvinfo : EIATTR_SW_WAR
	.align		4
.L_110:
        /*006c*/ 	.byte	0x04, 0x36
        /*006e*/ 	.short	(.L_112 - .L_111)
.L_111:
        /*0070*/ 	.word	0x00000008
.L_112:


//--------------------- .nv.callgraph             --------------------------
	.section	.nv.callgraph,"",@"SHT_CUDA_CALLGRAPH"
	.align	4
	.sectionentsize	8
	.align		4
        /*0000*/ 	.word	0x00000000
	.align		4
        /*0004*/ 	.word	0xffffffff
	.align		4
        /*0008*/ 	.word	0x00000000
	.align		4
        /*000c*/ 	.word	0xfffffffe
	.align		4
        /*0010*/ 	.word	0x00000000
	.align		4
        /*0014*/ 	.word	0xfffffffd
	.align		4
        /*0018*/ 	.word	0x00000000
	.align		4
        /*001c*/ 	.word	0xfffffffc


//--------------------- .nv.constant4             --------------------------
	.section	.nv.constant4,"a",@progbits
	.align	8
	.align		8
.nv.constant4:
        /*0000*/ 	.dword	precalc_xorwow_matrix
	.align		8
        /*0008*/ 	.dword	precalc_xorwow_offset_matrix
	.align		8
        /*0010*/ 	.dword	mrg32k3aM1
	.align		8
        /*0018*/ 	.dword	mrg32k3aM2
	.align		8
        /*0020*/ 	.dword	mrg32k3aM1SubSeq
	.align		8
        /*0028*/ 	.dword	mrg32k3aM2SubSeq
	.align		8
        /*0030*/ 	.dword	mrg32k3aM1Seq
	.align		8
        /*0038*/ 	.dword	mrg32k3aM2Seq


//--------------------- .nv.constant3             --------------------------
	.section	.nv.constant3,"a",@progbits
	.align	8
.nv.constant3:
	.type		__cr_lgamma_table,@object
	.size		__cr_lgamma_table,(.L_8 - __cr_lgamma_table)
__cr_lgamma_table:
        /*0000*/ 	.byte	0x00, 0x00, 0x00, 0x00, 0x00, 0x00, 0x00, 0x00, 0x00, 0x00, 0x00, 0x00, 0x00, 0x00, 0x00, 0x00
        /*0010*/ 	.byte	0xef, 0x39, 0xfa, 0xfe, 0x42, 0x2e, 0xe6, 0x3f, 0x02, 0x20, 0x2a, 0xfa, 0x0b, 0xab, 0xfc, 0x3f
        /*0020*/ 	.byte	0xf9, 0x2c, 0x92, 0x7c, 0xa7, 0x6c, 0x09, 0x40, 0xc9, 0x79, 0x44, 0x3c, 0x64, 0x26, 0x13, 0x40
        /*0030*/ 	.byte	0xca, 0x01, 0xcf, 0x3a, 0x27, 0x51, 0x1a, 0x40, 0x30, 0xcc, 0x2d, 0xf3, 0xe1, 0x0c, 0x21, 0x40
        /*0040*/ 	.byte	0x0d, 0xb7, 0xfc, 0x82, 0x8e, 0x35, 0x25, 0x40
.L_8:


//--------------------- .text._Z15metropolis_stepPdm21metropolis_parametersP17curandStateXORWOW --------------------------
	.section	.text._Z15metropolis_stepPdm21metropolis_parametersP17curandStateXORWOW,"ax",@progbits
	.align	128
        .global         _Z15metropolis_stepPdm21metropolis_parametersP17curandStateXORWOW
        .type           _Z15metropolis_stepPdm21metropolis_parametersP17curandStateXORWOW,@function
        .size           _Z15metropolis_stepPdm21metropolis_parametersP17curandStateXORWOW,(.L_x_82 - _Z15metropolis_stepPdm21metropolis_parametersP17curandStateXORWOW)
        .other          _Z15metropolis_stepPdm21metropolis_parametersP17curandStateXORWOW,@"STO_CUDA_ENTRY STV_DEFAULT"
_Z15metropolis_stepPdm21metropolis_parametersP17curandStateXORWOW:
.text._Z15metropolis_stepPdm21metropolis_parametersP17curandStateXORWOW:
[----:B------:R-:W-:Y:S01]  /*0000*/  LDC R1, c[0x0][0x37c] ;  /* 0x0000df00ff017b82 */ /* 0x000fe20000000800 */
[----:B------:R-:W0:Y:S01]  /*0010*/  S2R R4, SR_CTAID.X ;  /* 0x0000000000047919 */ /* 0x000e220000002500 */
[----:B------:R-:W0:Y:S01]  /*0020*/  LDCU UR4, c[0x0][0x360] ;  /* 0x00006c00ff0477ac */ /* 0x000e220008000800 */
[----:B------:R-:W0:Y:S01]  /*0030*/  S2R R5, SR_TID.X ;  /* 0x0000000000057919 */ /* 0x000e220000002100 */
[----:B------:R-:W1:Y:S02]  /*0040*/  LDCU.64 UR6, c[0x0][0x388] ;  /* 0x00007100ff0677ac */ /* 0x000e640008000a00 */
[----:B-1----:R-:W-:Y:S01]  /*0050*/  I2F.F64.U64 R2, UR6 ;  /* 0x0000000600027d12 */ /* 0x002fe20008301800 */
[----:B0-----:R-:W-:Y:S01]  /*0060*/  IMAD R4, R4, UR4, R5 ;  /* 0x0000000404047c24 */ /* 0x001fe2000f8e0205 */
[----:B------:R-:W0:Y:S06]  /*0070*/  LDCU.64 UR4, c[0x0][0x390] ;  /* 0x00007200ff0477ac */ /* 0x000e2c0008000a00 */
[----:B------:R-:W0:Y:S02]  /*0080*/  I2F.F64.U32 R4, R4 ;  /* 0x0000000400047312 */ /* 0x000e240000201800 */
[----:B0-----:R-:W-:Y:S01]  /*0090*/  DFMA R2, R4, UR4, R2 ;  /* 0x0000000404027c2b */ /* 0x001fe20008000002 */
[----:B------:R-:W0:Y:S09]  /*00a0*/  LDCU.64 UR4, c[0x0][0x3c0] ;  /* 0x00007800ff0477ac */ /* 0x000e320008000a00 */
[----:B------:R-:W0:Y:S02]  /*00b0*/  F2I.U64.F64.TRUNC R2, R2 ;  /* 0x0000000200027311 */ /* 0x000e24000030d800 */
[----:B0-----:R-:W-:-:S04]  /*00c0*/  ISETP.GE.U32.AND P0, PT, R2, UR4, PT ;  /* 0x0000000402007c0c */ /* 0x001fc8000bf06070 */
[----:B------:R-:W-:-:S13]  /*00d0*/  ISETP.GE.U32.AND.EX P0, PT, R3, UR5, PT, P0 ;  /* 0x0000000503007c0c */ /* 0x000fda000bf06100 */
[----:B------:R-:W-:Y:S05]  /*00e0*/  @P0 EXIT ;  /* 0x000000000000094d */ /* 0x000fea0003800000 */
[----:B------:R-:W0:Y:S01]  /*00f0*/  LDC.64 R34, c[0x0][0x420] ;  /* 0x00010800ff227b82 */ /* 0x000e220000000a00 */
[----:B------:R-:W1:Y:S01]  /*0100*/  LDCU.64 UR8, c[0x0][0x358] ;  /* 0x00006b00ff0877ac */ /* 0x000e620008000a00 */
[----:B------:R-:W-:Y:S01]  /*0110*/  IMAD R5, R3, 0x30, RZ ;  /* 0x0000003003057824 */ /* 0x000fe200078e02ff */
[----:B------:R-:W2:Y:S05]  /*0120*/  LDCU.64 UR6, c[0x0][0x380] ;  /* 0x00007000ff0677ac */ /* 0x000eaa0008000a00 */
[----:B------:R-:W3:Y:S01]  /*0130*/  LDC.64 R10, c[0x0][0x3f0] ;  /* 0x0000fc00ff0a7b82 */ /* 0x000ee20000000a00 */
[----:B0-----:R-:W-:-:S04]  /*0140*/  IMAD.WIDE.U32 R34, R2, 0x30, R34 ;  /* 0x0000003002227825 */ /* 0x001fc800078e0022 */
[----:B------:R-:W-:-:S05]  /*0150*/  IMAD.IADD R35, R35, 0x1, R5 ;  /* 0x0000000123237824 */ /* 0x000fca00078e0205 */
[----:B-1----:R-:W4:Y:S04]  /*0160*/  LDG.E.64 R32, desc[UR8][R34.64] ;  /* 0x0000000822207981 */ /* 0x002f28000c1e1b00 */
[----:B------:R-:W3:Y:S04]  /*0170*/  LDG.E.64 R30, desc[UR8][R34.64+0x10] ;  /* 0x00001008221e7981 */ /* 0x000ee8000c1e1b00 */
[----:B------:R-:W3:Y:S01]  /*0180*/  LDG.E.64 R40, desc[UR8][R34.64+0x8] ;  /* 0x0000080822287981 */ /* 0x000ee2000c1e1b00 */
[----:B--2---:R-:W-:-:S03]  /*0190*/  LEA R28, P0, R2, UR6, 0x3 ;  /* 0x00000006021c7c11 */ /* 0x004fc6000f8018ff */
[----:B------:R0:W5:Y:S01]  /*01a0*/  LDG.E R0, desc[UR8][R34.64+0x20] ;  /* 0x0000200822007981 */ /* 0x000162000c1e1900 */
[----:B------:R-:W-:-:S03]  /*01b0*/  LEA.HI.X R29, R2, UR7, R3, 0x3, P0 ;  /* 0x00000007021d7c11 */ /* 0x000fc600080f1c03 */
[----:B------:R0:W5:Y:S04]  /*01c0*/  LDG.E.64 R22, desc[UR8][R34.64+0x28] ;  /* 0x0000280822167981 */ /* 0x000168000c1e1b00 */
[----:B------:R-:W2:Y:S04]  /*01d0*/  LDG.E.64 R26, desc[UR8][R28.64] ;  /* 0x000000081c1a7981 */ /* 0x000ea8000c1e1b00 */
[----:B------:R0:W5:Y:S04]  /*01e0*/  LDG.E.64 R24, desc[UR8][R28.64+-0x8] ;  /* 0xfffff8081c187981 */ /* 0x000168000c1e1b00 */
[----:B------:R0:W5:Y:S01]  /*01f0*/  LDG.E.64 R20, desc[UR8][R34.64+0x18] ;  /* 0x0000180822147981 */ /* 0x000162000c1e1b00 */
[----:B------:R-:W-:-:S05]  /*0200*/  IADD3 R2, P0, PT, R2, 0x1, RZ ;  /* 0x0000000102027810 */ /* 0x000fca0007f1e0ff */
[----:B------:R-:W-:Y:S01]  /*0210*/  IMAD.X R3, RZ, RZ, R3, P0 ;  /* 0x000000ffff037224 */ /* 0x000fe200000e0603 */
[----:B------:R-:W-:Y:S01]  /*0220*/  BSSY.RECONVERGENT B0, `(.L_x_0) ;  /* 0x0000032000007945 */ /* 0x000fe20003800200 */
[----:B----4-:R-:W-:-:S04]  /*0230*/  SHF.R.U32.HI R4, RZ, 0x2, R33 ;  /* 0x00000002ff047819 */ /* 0x010fc80000011621 */
[----:B------:R-:W-:Y:S01]  /*0240*/  LOP3.LUT R4, R4, R33, RZ, 0x3c, !PT ;  /* 0x0000002104047212 */ /* 0x000fe200078e3cff */
[----:B---3--:R-:W-:-:S04]  /*0250*/  IMAD.SHL.U32 R6, R31, 0x10, RZ ;  /* 0x000000101f067824 */ /* 0x008fc800078e00ff */
[----:B------:R-:W-:Y:S01]  /*0260*/  IMAD.SHL.U32 R5, R4, 0x2, RZ ;  /* 0x0000000204057824 */ /* 0x000fe200078e00ff */
[----:B------:R-:W-:-:S04]  /*0270*/  SHF.R.U32.HI R7, RZ, 0x2, R40 ;  /* 0x00000002ff077819 */ /* 0x000fc80000011628 */
[----:B------:R-:W-:Y:S02]  /*0280*/  LOP3.LUT R5, R31, R6, R5, 0x96, !PT ;  /* 0x000000061f057212 */ /* 0x000fe400078e9605 */
[----:B------:R-:W-:Y:S02]  /*0290*/  LOP3.LUT R7, R7, R40, RZ, 0x3c, !PT ;  /* 0x0000002807077212 */ /* 0x000fe400078e3cff */
[----:B------:R-:W-:-:S03]  /*02a0*/  LOP3.LUT R18, R5, R4, RZ, 0x3c, !PT ;  /* 0x0000000405127212 */ /* 0x000fc600078e3cff */
[----:B------:R-:W-:Y:S02]  /*02b0*/  IMAD.SHL.U32 R5, R7, 0x2, RZ ;  /* 0x0000000207057824 */ /* 0x000fe400078e00ff */
[----:B------:R-:W-:-:S05]  /*02c0*/  IMAD.SHL.U32 R4, R18, 0x10, RZ ;  /* 0x0000001012047824 */ /* 0x000fca00078e00ff */
[----:B------:R-:W-:Y:S01]  /*02d0*/  LOP3.LUT R5, R7, R5, R4, 0x96, !PT ;  /* 0x0000000507057212 */ /* 0x000fe200078e9604 */
[----:B------:R-:W-:-:S03]  /*02e0*/  VIADD R40, R32, 0xb0f8a ;  /* 0x000b0f8a20287836 */ /* 0x000fc60000000000 */
[----:B------:R-:W-:-:S05]  /*02f0*/  LOP3.LUT R19, R5, R18, RZ, 0x3c, !PT ;  /* 0x0000001205137212 */ /* 0x000fca00078e3cff */
[----:B------:R-:W-:Y:S01]  /*0300*/  IMAD.IADD R4, R19, 0x1, R40 ;  /* 0x0000000113047824 */ /* 0x000fe200078e0228 */
[----:B------:R-:W-:-:S03]  /*0310*/  IADD3 R9, PT, PT, R32, 0x587c5, R18 ;  /* 0x000587c520097810 */ /* 0x000fc60007ffe012 */
[----:B------:R-:W-:-:S03]  /*0320*/  IMAD.WIDE.U32 R4, R4, 0x200000, RZ ;  /* 0x0020000004047825 */ /* 0x000fc600078e00ff */
[----:B------:R-:W-:Y:S01]  /*0330*/  LOP3.LUT R8, R4, R9, RZ, 0x3c, !PT ;  /* 0x0000000904087212 */ /* 0x000fe200078e3cff */
[----:B------:R-:W-:-:S04]  /*0340*/  IMAD.MOV.U32 R9, RZ, RZ, R5 ;  /* 0x000000ffff097224 */ /* 0x000fc800078e0005 */
[----:B------:R-:W1:Y:S01]  /*0350*/  I2F.F64.U64 R4, R8 ;  /* 0x0000000800047312 */ /* 0x000e620000301800 */
[----:B------:R-:W-:Y:S02]  /*0360*/  IMAD.MOV.U32 R6, RZ, RZ, 0x0 ;  /* 0x00000000ff067424 */ /* 0x000fe400078e00ff */
[----:B------:R-:W-:-:S06]  /*0370*/  IMAD.MOV.U32 R7, RZ, RZ, 0x3ca00000 ;  /* 0x3ca00000ff077424 */ /* 0x000fcc00078e00ff */
[----:B-1----:R-:W-:Y:S02]  /*0380*/  DFMA R4, R4, R6, 5.5511151231257827021e-17 ;  /* 0x3c9000000404742b */ /* 0x002fe40000000006 */
[----:B------:R-:W-:-:S08]  /*0390*/  DADD R6, R10, R10 ;  /* 0x000000000a067229 */ /* 0x000fd0000000000a */
[----:B------:R-:W-:Y:S01]  /*03a0*/  DFMA R4, R4, R6, -R10 ;  /* 0x000000060404722b */ /* 0x000fe2000000080a */
[----:B------:R-:W-:-:S04]  /*03b0*/  LOP3.LUT R6, R3, UR5, RZ, 0xfc, !PT ;  /* 0x0000000503067c12 */ /* 0x000fc8000f8efcff */
[----:B------:R-:W-:-:S03]  /*03c0*/  ISETP.NE.U32.AND P0, PT, R6, RZ, PT ;  /* 0x000000ff0600720c */ /* 0x000fc60003f05070 */
[----:B--2---:R-:W-:-:S10]  /*03d0*/  DADD R16, R4, R26 ;  /* 0x0000000004107229 */ /* 0x004fd4000000001a */
[----:B0-----:R-:W-:Y:S05]  /*03e0*/  @P0 BRA `(.L_x_1) ;  /* 0x00000000004c0947 */ /* 0x001fea0003800000 */
[----:B------:R-:W0:Y:S01]  /*03f0*/  I2F.U32.RP R3, UR4 ;  /* 0x0000000400037d06 */ /* 0x000e220008209000 */
[----:B------:R-:W-:-:S07]  /*0400*/  ISETP.NE.U32.AND P1, PT, RZ, UR4, PT ;  /* 0x00000004ff007c0c */ /* 0x000fce000bf25070 */
[----:B0-----:R-:W0:Y:S02]  /*0410*/  MUFU.RCP R3, R3 ;  /* 0x0000000300037308 */ /* 0x001e240000001000 */
[----:B0-----:R-:W-:Y:S02]  /*0420*/  VIADD R4, R3, 0xffffffe ;  /* 0x0ffffffe03047836 */ /* 0x001fe40000000000 */
[----:B------:R-:W-:-:S04]  /*0430*/  IMAD.MOV.U32 R3, RZ, RZ, RZ ;  /* 0x000000ffff037224 */ /* 0x000fc800078e00ff */
[----:B------:R0:W1:Y:S02]  /*0440*/  F2I.FTZ.U32.TRUNC.NTZ R5, R4 ;  /* 0x0000000400057305 */ /* 0x000064000021f000 */
[----:B0-----:R-:W-:Y:S02]  /*0450*/  IMAD.MOV.U32 R4, RZ, RZ, RZ ;  /* 0x000000ffff047224 */ /* 0x001fe400078e00ff */
[----:B-1----:R-:W-:-:S04]  /*0460*/  IMAD.MOV R7, RZ, RZ, -R5 ;  /* 0x000000ffff077224 */ /* 0x002fc800078e0a05 */
[----:B------:R-:W-:-:S04]  /*0470*/  IMAD R7, R7, UR4, RZ ;  /* 0x0000000407077c24 */ /* 0x000fc8000f8e02ff */
[----:B------:R-:W-:-:S06]  /*0480*/  IMAD.HI.U32 R5, R5, R7, R4 ;  /* 0x0000000705057227 */ /* 0x000fcc00078e0004 */
[----:B------:R-:W-:-:S05]  /*0490*/  IMAD.HI.U32 R5, R5, R2, RZ ;  /* 0x0000000205057227 */ /* 0x000fca00078e00ff */
[----:B------:R-:W-:-:S05]  /*04a0*/  IADD3 R5, PT, PT, -R5, RZ, RZ ;  /* 0x000000ff05057210 */ /* 0x000fca0007ffe1ff */
[----:B------:R-:W-:-:S05]  /*04b0*/  IMAD R2, R5, UR4, R2 ;  /* 0x0000000405027c24 */ /* 0x000fca000f8e0202 */
[----:B------:R-:W-:-:S13]  /*04c0*/  ISETP.GE.U32.AND P0, PT, R2, UR4, PT ;  /* 0x0000000402007c0c */ /* 0x000fda000bf06070 */
[----:B------:R-:W-:-:S05]  /*04d0*/  @P0 VIADD R2, R2, -UR4 ;  /* 0x8000000402020c36 */ /* 0x000fca0008000000 */
[----:B------:R-:W-:-:S13]  /*04e0*/  ISETP.GE.U32.AND P0, PT, R2, UR4, PT ;  /* 0x0000000402007c0c */ /* 0x000fda000bf06070 */
[----:B------:R-:W-:Y:S01]  /*04f0*/  @P0 VIADD R2, R2, -UR4 ;  /* 0x8000000402020c36 */ /* 0x000fe20008000000 */
[----:B------:R-:W-:Y:S01]  /*0500*/  @!P1 LOP3.LUT R2, RZ, UR4, RZ, 0x33, !PT ;  /* 0x00000004ff029c12 */ /* 0x000fe2000f8e33ff */
[----:B------:R-:W-:Y:S06]  /*0510*/  BRA `(.L_x_2) ;  /* 0x0000000000087947 */ /* 0x000fec0003800000 */
.L_x_1:
[----:B------:R-:W-:-:S07]  /*0520*/  MOV R6, 0x540 ;  /* 0x0000054000067802 */ /* 0x000fce0000000f00 */
[----:B-----5:R-:W-:Y:S05]  /*0530*/  CALL.REL.NOINC `($__internal_1_$__cuda_sm20_rem_u64) ;  /* 0x0000002800007944 */ /* 0x020fea0003c00000 */
.L_x_2:
[----:B------:R-:W-:Y:S05]  /*0540*/  BSYNC.RECONVERGENT B0 ;  /* 0x0000000000007941 */ /* 0x000fea0003800200 */
.L_x_0:
[----:B------:R-:W0:Y:S02]  /*0550*/  LDCU.64 UR4, c[0x0][0x380] ;  /* 0x00007000ff0477ac */ /* 0x000e240008000a00 */
[----:B0-----:R-:W-:-:S04]  /*0560*/  LEA R14, P0, R2, UR4, 0x3 ;  /* 0x00000004020e7c11 */ /* 0x001fc8000f8018ff */
[----:B------:R-:W-:-:S06]  /*0570*/  LEA.HI.X R15, R2, UR5, R3, 0x3, P0 ;  /* 0x00000005020f7c11 */ /* 0x000fcc00080f1c03 */
[----:B------:R-:W5:Y:S02]  /*0580*/  LDG.E.64 R14, desc[UR8][R14.64] ;  /* 0x000000080e0e7981 */ /* 0x000f64000c1e1b00 */
[----:B-----5:R-:W-:Y:S01]  /*0590*/  DADD R2, R16, -R24 ;  /* 0x0000000010027229 */ /* 0x020fe20000000818 */
[----:B------:R-:W-:Y:S01]  /*05a0*/  BSSY.RECONVERGENT B0, `(.L_x_3) ;  /* 0x0000008000007945 */ /* 0x000fe20003800200 */
[----:B------:R-:W-:Y:S01]  /*05b0*/  UMOV UR4, URZ ;  /* 0x000000ff00047c82 */ /* 0x000fe20008000000 */
[----:B------:R-:W-:-:S05]  /*05c0*/  UMOV UR5, 0x40000000 ;  /* 0x4000000000057882 */ /* 0x000fca0000000000 */
[----:B------:R-:W-:-:S10]  /*05d0*/  DADD R6, -RZ, |R2| ;  /* 0x00000000ff067229 */ /* 0x000fd40000000502 */
[----:B------:R-:W-:Y:S01]  /*05e0*/  IMAD.MOV.U32 R5, RZ, RZ, R6 ;  /* 0x000000ffff057224 */ /* 0x000fe200078e0006 */
[----:B------:R-:W-:Y:S01]  /*05f0*/  MOV R6, 0x620 ;  /* 0x0000062000067802 */ /* 0x000fe20000000f00 */
[----:B------:R-:W-:-:S07]  /*0600*/  IMAD.MOV.U32 R4, RZ, RZ, R7 ;  /* 0x000000ffff047224 */ /* 0x000fce00078e0007 */
[----:B------:R-:W-:Y:S05]  /*0610*/  CALL.REL.NOINC `($_Z15metropolis_stepPdm21metropolis_parametersP17curandStateXORWOW$__internal_accurate_pow) ;  /* 0x0000002800cc7944 */ /* 0x000fea0003c00000 */
[----:B------:R-:W-:Y:S05]  /*0620*/  BSYNC.RECONVERGENT B0 ;  /* 0x0000000000007941 */ /* 0x000fea0003800200 */
.L_x_3:
[C---:B------:R-:W-:Y:S01]  /*0630*/  DADD R4, R2.reuse, 2 ;  /* 0x4000000002047429 */ /* 0x040fe20000000000 */
[----:B------:R-:W-:Y:S01]  /*0640*/  BSSY.RECONVERGENT B0, `(.L_x_4) ;  /* 0x000000d000007945 */ /* 0x000fe20003800200 */
[----:B------:R-:W-:Y:S01]  /*0650*/  DSETP.NEU.AND P0, PT, R2, RZ, PT ;  /* 0x000000ff0200722a */ /* 0x000fe20003f0d000 */
[----:B------:R-:W-:-:S07]  /*0660*/  IMAD.MOV.U32 R6, RZ, RZ, R33 ;  /* 0x000000ffff067224 */ /* 0x000fce00078e0021 */
[----:B------:R-:W-:-:S04]  /*0670*/  LOP3.LUT R4, R5, 0x7ff00000, RZ, 0xc0, !PT ;  /* 0x7ff0000005047812 */ /* 0x000fc800078ec0ff */
[----:B------:R-:W-:Y:S02]  /*0680*/  ISETP.NE.AND P1, PT, R4, 0x7ff00000, PT ;  /* 0x7ff000000400780c */ /* 0x000fe40003f25270 */
[----:B------:R-:W-:-:S11]  /*0690*/  @!P0 CS2R R6, SRZ ;  /* 0x0000000000068805 */ /* 0x000fd6000001ff00 */
[----:B------:R-:W-:Y:S05]  /*06a0*/  @P1 BRA `(.L_x_5) ;  /* 0x0000000000181947 */ /* 0x000fea0003800000 */
[----:B------:R-:W-:-:S14]  /*06b0*/  DSETP.NAN.AND P0, PT, R2, R2, PT ;  /* 0x000000020200722a */ /* 0x000fdc0003f08000 */
[----:B------:R-:W-:Y:S01]  /*06c0*/  @P0 DADD R6, R2, 2 ;  /* 0x4000000002060429 */ /* 0x000fe20000000000 */
[----:B------:R-:W-:Y:S10]  /*06d0*/  @P0 BRA `(.L_x_5) ;  /* 0x00000000000c0947 */ /* 0x000ff40003800000 */
[----:B------:R-:W-:-:S14]  /*06e0*/  DSETP.NEU.AND P0, PT, |R2|, +INF , PT ;  /* 0x7ff000000200742a */ /* 0x000fdc0003f0d200 */
[----:B------:R-:W-:Y:S02]  /*06f0*/  @!P0 IMAD.MOV.U32 R6, RZ, RZ, 0x0 ;  /* 0x00000000ff068424 */ /* 0x000fe400078e00ff */
[----:B------:R-:W-:-:S07]  /*0700*/  @!P0 IMAD.MOV.U32 R7, RZ, RZ, 0x7ff00000 ;  /* 0x7ff00000ff078424 */ /* 0x000fce00078e00ff */
.L_x_5:
[----:B------:R-:W-:Y:S05]  /*0710*/  BSYNC.RECONVERGENT B0 ;  /* 0x0000000000007941 */ /* 0x000fea0003800200 */
.L_x_4:
[----:B------:R-:W0:Y:S01]  /*0720*/  LDCU.64 UR6, c[0x0][0x3b8] ;  /* 0x00007700ff0677ac */ /* 0x000e220008000a00 */
[----:B------:R-:W-:Y:S01]  /*0730*/  DSETP.NEU.AND P0, PT, R2, 1, PT ;  /* 0x3ff000000200742a */ /* 0x000fe20003f0d000 */
[----:B------:R-:W-:Y:S01]  /*0740*/  BSSY.RECONVERGENT B0, `(.L_x_6) ;  /* 0x0000009000007945 */ /* 0x000fe20003800200 */
[----:B------:R-:W-:-:S04]  /*0750*/  UMOV UR5, 0x40000000 ;  /* 0x4000000000057882 */ /* 0x000fc80000000000 */
[----:B------:R-:W-:Y:S02]  /*0760*/  FSEL R2, R6, RZ, P0 ;  /* 0x000000ff06027208 */ /* 0x000fe40000000000 */
[----:B------:R-:W-:Y:S02]  /*0770*/  FSEL R3, R7, 1.875, P0 ;  /* 0x3ff0000007037808 */ /* 0x000fe40000000000 */
[----:B------:R-:W-:Y:S01]  /*0780*/  MOV R6, 0x7d0 ;  /* 0x000007d000067802 */ /* 0x000fe20000000f00 */
[----:B0-----:R-:W-:-:S10]  /*0790*/  DADD R8, -RZ, |UR6| ;  /* 0x40000006ff087e29 */ /* 0x001fd40008000100 */
[----:B------:R-:W-:Y:S02]  /*07a0*/  IMAD.MOV.U32 R5, RZ, RZ, R8 ;  /* 0x000000ffff057224 */ /* 0x000fe400078e0008 */
[----:B------:R-:W-:-:S07]  /*07b0*/  IMAD.MOV.U32 R4, RZ, RZ, R9 ;  /* 0x000000ffff047224 */ /* 0x000fce00078e0009 */
[----:B------:R-:W-:Y:S05]  /*07c0*/  CALL.REL.NOINC `($_Z15metropolis_stepPdm21metropolis_parametersP17curandStateXORWOW$__internal_accurate_pow) ;  /* 0x0000002800607944 */ /* 0x000fea0003c00000 */
[----:B------:R-:W-:Y:S05]  /*07d0*/  BSYNC.RECONVERGENT B0 ;  /* 0x0000000000007941 */ /* 0x000fea0003800200 */
.L_x_6:
[----:B------:R-:W0:Y:S01]  /*07e0*/  LDC.64 R12, c[0x0][0x3b8] ;  /* 0x0000ee00ff0c7b82 */ /* 0x000e220000000a00 */
[----:B------:R-:W-:-:S07]  /*07f0*/  DADD R10, -RZ, |R24| ;  /* 0x00000000ff0a7229 */ /* 0x000fce0000000518 */
[----:B------:R-:W1:Y:S01]  /*0800*/  LDC.64 R8, c[0x0][0x3f8] ;  /* 0x0000fe00ff087b82 */ /* 0x000e620000000a00 */
[C---:B0-----:R-:W-:Y:S02]  /*0810*/  DADD R4, R12.reuse, 2 ;  /* 0x400000000c047429 */ /* 0x041fe40000000000 */
[C---:B------:R-:W-:Y:S02]  /*0820*/  DSETP.NEU.AND P0, PT, R12.reuse, RZ, PT ;  /* 0x000000ff0c00722a */ /* 0x040fe40003f0d000 */
[----:B------:R-:W-:-:S06]  /*0830*/  DSETP.NEU.AND P2, PT, R12, 1, PT ;  /* 0x3ff000000c00742a */ /* 0x000fcc0003f4d000 */
[----:B------:R-:W-:Y:S01]  /*0840*/  LOP3.LUT R6, R5, 0x7ff00000, RZ, 0xc0, !PT ;  /* 0x7ff0000005067812 */ /* 0x000fe200078ec0ff */
[----:B-1----:R-:W-:-:S03]  /*0850*/  DMUL R4, R8, 0.5 ;  /* 0x3fe0000008047828 */ /* 0x002fc60000000000 */
[----:B------:R-:W-:Y:S01]  /*0860*/  ISETP.NE.AND P1, PT, R6, 0x7ff00000, PT ;  /* 0x7ff000000600780c */ /* 0x000fe20003f25270 */
[----:B------:R-:W-:Y:S01]  /*0870*/  IMAD.MOV.U32 R6, RZ, RZ, R33 ;  /* 0x000000ffff067224 */ /* 0x000fe200078e0021 */
[----:B------:R-:W-:-:S03]  /*0880*/  @!P0 CS2R R6, SRZ ;  /* 0x0000000000068805 */ /* 0x000fc6000001ff00 */
[----:B------:R-:W-:Y:S01]  /*0890*/  DMUL R2, R4, R2 ;  /* 0x0000000204027228 */ /* 0x000fe20000000000 */
[----:B------:R-:W-:Y:S02]  /*08a0*/  IMAD.MOV.U32 R5, RZ, RZ, R10 ;  /* 0x000000ffff057224 */ /* 0x000fe400078e000a */
[----:B------:R-:W-:-:S05]  /*08b0*/  IMAD.MOV.U32 R4, RZ, RZ, R11 ;  /* 0x000000ffff047224 */ /* 0x000fca00078e000b */
[----:B------:R-:W-:Y:S05]  /*08c0*/  @P1 BRA `(.L_x_7) ;  /* 0x0000000000181947 */ /* 0x000fea0003800000 */
[----:B------:R-:W-:-:S14]  /*08d0*/  DSETP.NAN.AND P0, PT, R12, R12, PT ;  /* 0x0000000c0c00722a */ /* 0x000fdc0003f08000 */
[----:B------:R-:W-:Y:S01]  /*08e0*/  @P0 DADD R6, R12, 2 ;  /* 0x400000000c060429 */ /* 0x000fe20000000000 */
[----:B------:R-:W-:Y:S10]  /*08f0*/  @P0 BRA `(.L_x_7) ;  /* 0x00000000000c0947 */ /* 0x000ff40003800000 */
[----:B------:R-:W-:-:S14]  /*0900*/  DSETP.NEU.AND P0, PT, |R12|, +INF , PT ;  /* 0x7ff000000c00742a */ /* 0x000fdc0003f0d200 */
[----:B------:R-:W-:Y:S01]  /*0910*/  @!P0 MOV R6, 0x0 ;  /* 0x0000000000068802 */ /* 0x000fe20000000f00 */
[----:B------:R-:W-:-:S07]  /*0920*/  @!P0 IMAD.MOV.U32 R7, RZ, RZ, 0x7ff00000 ;  /* 0x7ff00000ff078424 */ /* 0x000fce00078e00ff */
.L_x_7:
[----:B------:R-:W-:Y:S01]  /*0930*/  BSSY.RECONVERGENT B0, `(.L_x_8) ;  /* 0x0000006000007945 */ /* 0x000fe20003800200 */
[----:B------:R-:W-:Y:S01]  /*0940*/  FSEL R12, R6, RZ, P2 ;  /* 0x000000ff060c7208 */ /* 0x000fe20001000000 */
[----:B------:R-:W-:Y:S01]  /*0950*/  UMOV UR5, 0x40000000 ;  /* 0x4000000000057882 */ /* 0x000fe20000000000 */
[----:B------:R-:W-:Y:S02]  /*0960*/  FSEL R13, R7, 1.875, P2 ;  /* 0x3ff00000070d7808 */ /* 0x000fe40001000000 */
[----:B------:R-:W-:-:S07]  /*0970*/  MOV R6, 0x990 ;  /* 0x0000099000067802 */ /* 0x000fce0000000f00 */
[----:B------:R-:W-:Y:S05]  /*0980*/  CALL.REL.NOINC `($_Z15metropolis_stepPdm21metropolis_parametersP17curandStateXORWOW$__internal_accurate_pow) ;  /* 0x0000002400f07944 */ /* 0x000fea0003c00000 */
[----:B------:R-:W-:Y:S05]  /*0990*/  BSYNC.RECONVERGENT B0 ;  /* 0x0000000000007941 */ /* 0x000fea0003800200 */
.L_x_8:
[C---:B------:R-:W-:Y:S01]  /*09a0*/  DADD R4, R24.reuse, 2 ;  /* 0x4000000018047429 */ /* 0x040fe20000000000 */
[----:B------:R-:W-:Y:S01]  /*09b0*/  BSSY.RECONVERGENT B0, `(.L_x_9) ;  /* 0x0000011000007945 */ /* 0x000fe20003800200 */
[C---:B------:R-:W-:Y:S01]  /*09c0*/  DSETP.NEU.AND P2, PT, R24.reuse, RZ, PT ;  /* 0x000000ff1800722a */ /* 0x040fe20003f4d000 */
[----:B------:R-:W-:Y:S01]  /*09d0*/  IMAD.MOV.U32 R6, RZ, RZ, R33 ;  /* 0x000000ffff067224 */ /* 0x000fe200078e0021 */
[----:B------:R-:W-:Y:S02]  /*09e0*/  DADD R8, -RZ, |R24| ;  /* 0x00000000ff087229 */ /* 0x000fe40000000518 */
[----:B------:R-:W-:-:S04]  /*09f0*/  DSETP.NEU.AND P3, PT, R24, 1, PT ;  /* 0x3ff000001800742a */ /* 0x000fc80003f6d000 */
[----:B------:R-:W-:-:S04]  /*0a00*/  LOP3.LUT R4, R5, 0x7ff00000, RZ, 0xc0, !PT ;  /* 0x7ff0000005047812 */ /* 0x000fc800078ec0ff */
[----:B------:R-:W-:Y:S01]  /*0a10*/  ISETP.NE.AND P0, PT, R4, 0x7ff00000, PT ;  /* 0x7ff000000400780c */ /* 0x000fe20003f05270 */
[----:B------:R-:W-:Y:S01]  /*0a20*/  IMAD.MOV.U32 R5, RZ, RZ, R8 ;  /* 0x000000ffff057224 */ /* 0x000fe200078e0008 */
[----:B------:R-:W-:Y:S01]  /*0a30*/  @!P2 CS2R R6, SRZ ;  /* 0x000000000006a805 */ /* 0x000fe2000001ff00 */
[----:B------:R-:W-:-:S10]  /*0a40*/  IMAD.MOV.U32 R4, RZ, RZ, R9 ;  /* 0x000000ffff047224 */ /* 0x000fd400078e0009 */
[----:B------:R-:W-:Y:S05]  /*0a50*/  @P0 BRA `(.L_x_10) ;  /* 0x0000000000180947 */ /* 0x000fea0003800000 */
[----:B------:R-:W-:-:S14]  /*0a60*/  DSETP.NAN.AND P0, PT, R24, R24, PT ;  /* 0x000000181800722a */ /* 0x000fdc0003f08000 */
[----:B------:R-:W-:Y:S01]  /*0a70*/  @P0 DADD R6, R24, 2 ;  /* 0x4000000018060429 */ /* 0x000fe20000000000 */
[----:B------:R-:W-:Y:S10]  /*0a80*/  @P0 BRA `(.L_x_10) ;  /* 0x00000000000c0947 */ /* 0x000ff40003800000 */
[----:B------:R-:W-:-:S14]  /*0a90*/  DSETP.NEU.AND P0, PT, |R24|, +INF , PT ;  /* 0x7ff000001800742a */ /* 0x000fdc0003f0d200 */
[----:B------:R-:W-:Y:S02]  /*0aa0*/  @!P0 IMAD.MOV.U32 R6, RZ, RZ, 0x0 ;  /* 0x00000000ff068424 */ /* 0x000fe400078e00ff */
[----:B------:R-:W-:-:S07]  /*0ab0*/  @!P0 IMAD.MOV.U32 R7, RZ, RZ, 0x7ff00000 ;  /* 0x7ff00000ff078424 */ /* 0x000fce00078e00ff */
.L_x_10:
[----:B------:R-:W-:Y:S05]  /*0ac0*/  BSYNC.RECONVERGENT B0 ;  /* 0x0000000000007941 */ /* 0x000fea0003800200 */
.L_x_9:
[----:B------:R-:W-:Y:S01]  /*0ad0*/  BSSY.RECONVERGENT B0, `(.L_x_11) ;  /* 0x0000006000007945 */ /* 0x000fe20003800200 */
[----:B------:R-:W-:Y:S01]  /*0ae0*/  FSEL R10, R6, RZ, P3 ;  /* 0x000000ff060a7208 */ /* 0x000fe20001800000 */
[----:B------:R-:W-:Y:S01]  /*0af0*/  UMOV UR5, 0x40100000 ;  /* 0x4010000000057882 */ /* 0x000fe20000000000 */
[----:B------:R-:W-:Y:S02]  /*0b00*/  FSEL R11, R7, 1.875, P3 ;  /* 0x3ff00000070b7808 */ /* 0x000fe40001800000 */
[----:B------:R-:W-:-:S07]  /*0b10*/  MOV R6, 0xb30 ;  /* 0x00000b3000067802 */ /* 0x000fce0000000f00 */
[----:B------:R-:W-:Y:S05]  /*0b20*/  CALL.REL.NOINC `($_Z15metropolis_stepPdm21metropolis_parametersP17curandStateXORWOW$__internal_accurate_pow) ;  /* 0x0000002400887944 */ /* 0x000fea0003c00000 */
[----:B------:R-:W-:Y:S05]  /*0b30*/  BSYNC.RECONVERGENT B0 ;  /* 0x0000000000007941 */ /* 0x000fea0003800200 */
.L_x_11:
[----:B------:R-:W0:Y:S01]  /*0b40*/  MUFU.RCP64H R5, R13 ;  /* 0x0000000d00057308 */ /* 0x000e220000001800 */
[----:B------:R-:W-:Y:S01]  /*0b50*/  IMAD.MOV.U32 R4, RZ, RZ, 0x1 ;  /* 0x00000001ff047424 */ /* 0x000fe200078e00ff */
[----:B------:R-:W1:Y:S01]  /*0b60*/  LDC.64 R36, c[0x0][0x400] ;  /* 0x00010000ff247b82 */ /* 0x000e620000000a00 */
[----:B------:R-:W-:Y:S01]  /*0b70*/  BSSY.RECONVERGENT B0, `(.L_x_12) ;  /* 0x0000016000007945 */ /* 0x000fe20003800200 */
[----:B------:R-:W-:Y:S01]  /*0b80*/  IMAD.MOV.U32 R6, RZ, RZ, R33 ;  /* 0x000000ffff067224 */ /* 0x000fe200078e0021 */
[----:B------:R-:W-:-:S05]  /*0b90*/  @!P2 CS2R R6, SRZ ;  /* 0x000000000006a805 */ /* 0x000fca000001ff00 */
[----:B------:R-:W2:Y:S01]  /*0ba0*/  LDC.64 R38, c[0x0][0x408] ;  /* 0x00010200ff267b82 */ /* 0x000ea20000000a00 */
[----:B0-----:R-:W-:-:S08]  /*0bb0*/  DFMA R8, -R12, R4, 1 ;  /* 0x3ff000000c08742b */ /* 0x001fd00000000104 */
[----:B------:R-:W-:-:S08]  /*0bc0*/  DFMA R8, R8, R8, R8 ;  /* 0x000000080808722b */ /* 0x000fd00000000008 */
[----:B------:R-:W-:-:S08]  /*0bd0*/  DFMA R8, R4, R8, R4 ;  /* 0x000000080408722b */ /* 0x000fd00000000004 */
[----:B------:R-:W-:-:S08]  /*0be0*/  DFMA R4, -R12, R8, 1 ;  /* 0x3ff000000c04742b */ /* 0x000fd00000000108 */
[----:B------:R-:W-:Y:S02]  /*0bf0*/  DFMA R8, R8, R4, R8 ;  /* 0x000000040808722b */ /* 0x000fe40000000008 */
[----:B------:R-:W-:-:S06]  /*0c00*/  DADD R4, R24, 4 ;  /* 0x4010000018047429 */ /* 0x000fcc0000000000 */
[----:B------:R-:W-:-:S04]  /*0c10*/  DMUL R42, R2, R8 ;  /* 0x00000008022a7228 */ /* 0x000fc80000000000 */
[----:B------:R-:W-:-:S04]  /*0c20*/  LOP3.LUT R4, R5, 0x7ff00000, RZ, 0xc0, !PT ;  /* 0x7ff0000005047812 */ /* 0x000fc800078ec0ff */
[----:B------:R-:W-:Y:S01]  /*0c30*/  ISETP.NE.AND P0, PT, R4, 0x7ff00000, PT ;  /* 0x7ff000000400780c */ /* 0x000fe20003f05270 */
[----:B------:R-:W-:-:S08]  /*0c40*/  DFMA R44, -R12, R42, R2 ;  /* 0x0000002a0c2c722b */ /* 0x000fd00000000102 */
[----:B------:R-:W-:-:S04]  /*0c50*/  DFMA R4, R8, R44, R42 ;  /* 0x0000002c0804722b */ /* 0x000fc8000000002a */
[----:B-12---:R-:W-:Y:S07]  /*0c60*/  @P0 BRA `(.L_x_13) ;  /* 0x0000000000180947 */ /* 0x006fee0003800000 */
[----:B------:R-:W-:-:S14]  /*0c70*/  DSETP.NAN.AND P0, PT, R24, R24, PT ;  /* 0x000000181800722a */ /* 0x000fdc0003f08000 */
[----:B------:R-:W-:Y:S01]  /*0c80*/  @P0 DADD R6, R24, 4 ;  /* 0x4010000018060429 */ /* 0x000fe20000000000 */
[----:B------:R-:W-:Y:S10]  /*0c90*/  @P0 BRA `(.L_x_13) ;  /* 0x00000000000c0947 */ /* 0x000ff40003800000 */
[----:B------:R-:W-:-:S14]  /*0ca0*/  DSETP.NEU.AND P0, PT, |R24|, +INF , PT ;  /* 0x7ff000001800742a */ /* 0x000fdc0003f0d200 */
[----:B------:R-:W-:Y:S02]  /*0cb0*/  @!P0 IMAD.MOV.U32 R6, RZ, RZ, 0x0 ;  /* 0x00000000ff068424 */ /* 0x000fe400078e00ff */
[----:B------:R-:W-:-:S07]  /*0cc0*/  @!P0 IMAD.MOV.U32 R7, RZ, RZ, 0x7ff00000 ;  /* 0x7ff00000ff078424 */ /* 0x000fce00078e00ff */
.L_x_13:
[----:B------:R-:W-:Y:S05]  /*0cd0*/  BSYNC.RECONVERGENT B0 ;  /* 0x0000000000007941 */ /* 0x000fea0003800200 */
.L_x_12:
[----:B------:R-:W-:Y:S01]  /*0ce0*/  FSEL R8, R6, RZ, P3 ;  /* 0x000000ff06087208 */ /* 0x000fe20001800000 */
[----:B------:R-:W-:Y:S01]  /*0cf0*/  FFMA R6, RZ, R13, R5 ;  /* 0x0000000dff067223 */ /* 0x000fe20000000005 */
[----:B------:R-:W-:Y:S01]  /*0d00*/  FSEL R9, R7, 1.875, P3 ;  /* 0x3ff0000007097808 */ /* 0x000fe20001800000 */
[----:B------:R-:W-:Y:S01]  /*0d10*/  DMUL R38, R38, 0.5 ;  /* 0x3fe0000026267828 */ /* 0x000fe20000000000 */
[----:B------:R-:W-:Y:S01]  /*0d20*/  FSETP.GEU.AND P1, PT, |R3|, 6.5827683646048100446e-37, PT ;  /* 0x036000000300780b */ /* 0x000fe20003f2e200 */
[----:B------:R-:W-:Y:S01]  /*0d30*/  BSSY.RECONVERGENT B0, `(.L_x_14) ;  /* 0x000000d000007945 */ /* 0x000fe20003800200 */
[----:B------:R-:W-:Y:S02]  /*0d40*/  FSETP.GT.AND P0, PT, |R6|, 1.469367938527859385e-39, PT ;  /* 0x001000000600780b */ /* 0x000fe40003f04200 */
[----:B------:R-:W-:-:S08]  /*0d50*/  DMUL R36, R8, R36 ;  /* 0x0000002408247228 */ /* 0x000fd00000000000 */
[----:B------:R-:W-:-:S03]  /*0d60*/  DFMA R36, R10, R38, R36 ;  /* 0x000000260a24722b */ /* 0x000fc60000000024 */
[----:B------:R-:W-:Y:S08]  /*0d70*/  @P0 BRA P1, `(.L_x_15) ;  /* 0x0000000000200947 */ /* 0x000ff00000800000 */
[----:B------:R-:W-:Y:S01]  /*0d80*/  IMAD.MOV.U32 R38, RZ, RZ, R2 ;  /* 0x000000ffff267224 */ /* 0x000fe200078e0002 */
[----:B------:R-:W-:Y:S01]  /*0d90*/  MOV R7, R13 ;  /* 0x0000000d00077202 */ /* 0x000fe20000000f00 */
[----:B------:R-:W-:Y:S01]  /*0da0*/  IMAD.MOV.U32 R39, RZ, RZ, R3 ;  /* 0x000000ffff277224 */ /* 0x000fe200078e0003 */
[----:B------:R-:W-:Y:S01]  /*0db0*/  MOV R33, 0xde0 ;  /* 0x00000de000217802 */ /* 0x000fe20000000f00 */
[----:B------:R-:W-:-:S07]  /*0dc0*/  IMAD.MOV.U32 R50, RZ, RZ, R12 ;  /* 0x000000ffff327224 */ /* 0x000fce00078e000c */
[----:B------:R-:W-:Y:S05]  /*0dd0*/  CALL.REL.NOINC `($__internal_0_$__cuda_sm20_div_rn_f64_full) ;  /* 0x00000018006c7944 */ /* 0x000fea0003c00000 */
[----:B------:R-:W-:Y:S02]  /*0de0*/  IMAD.MOV.U32 R4, RZ, RZ, R46 ;  /* 0x000000ffff047224 */ /* 0x000fe400078e002e */
[----:B------:R-:W-:-:S07]  /*0df0*/  IMAD.MOV.U32 R5, RZ, RZ, R47 ;  /* 0x000000ffff057224 */ /* 0x000fce00078e002f */
.L_x_15:
[----:B------:R-:W-:Y:S05]  /*0e00*/  BSYNC.RECONVERGENT B0 ;  /* 0x0000000000007941 */ /* 0x000fea0003800200 */
.L_x_14:
[----:B------:R-:W-:Y:S01]  /*0e10*/  DADD R2, -R16, R14 ;  /* 0x0000000010027229 */ /* 0x000fe2000000010e */
[----:B------:R-:W-:Y:S01]  /*0e20*/  BSSY.RECONVERGENT B0, `(.L_x_16) ;  /* 0x0000008000007945 */ /* 0x000fe20003800200 */
[----:B------:R-:W-:Y:S01]  /*0e30*/  DADD R36, R36, R4 ;  /* 0x0000000024247229 */ /* 0x000fe20000000004 */
[----:B------:R-:W-:-:S05]  /*0e40*/  UMOV UR5, 0x40000000 ;  /* 0x4000000000057882 */ /* 0x000fca0000000000 */
[----:B------:R-:W-:-:S10]  /*0e50*/  DADD R6, -RZ, |R2| ;  /* 0x00000000ff067229 */ /* 0x000fd40000000502 */
[----:B------:R-:W-:Y:S01]  /*0e60*/  IMAD.MOV.U32 R5, RZ, RZ, R6 ;  /* 0x000000ffff057224 */ /* 0x000fe200078e0006 */
[----:B------:R-:W-:Y:S01]  /*0e70*/  MOV R6, 0xea0 ;  /* 0x00000ea000067802 */ /* 0x000fe20000000f00 */
[----:B------:R-:W-:-:S07]  /*0e80*/  IMAD.MOV.U32 R4, RZ, RZ, R7 ;  /* 0x000000ffff047224 */ /* 0x000fce00078e0007 */
[----:B------:R-:W-:Y:S05]  /*0e90*/  CALL.REL.NOINC `($_Z15metropolis_stepPdm21metropolis_parametersP17curandStateXORWOW$__internal_accurate_pow) ;  /* 0x0000002000ac7944 */ /* 0x000fea0003c00000 */
[----:B------:R-:W-:Y:S05]  /*0ea0*/  BSYNC.RECONVERGENT B0 ;  /* 0x0000000000007941 */ /* 0x000fea0003800200 */
.L_x_16:
[----:B------:R-:W0:Y:S01]  /*0eb0*/  MUFU.RCP64H R39, R13 ;  /* 0x0000000d00277308 */ /* 0x000e220000001800 */
[----:B------:R-:W-:Y:S01]  /*0ec0*/  IMAD.MOV.U32 R38, RZ, RZ, 0x1 ;  /* 0x00000001ff267424 */ /* 0x000fe200078e00ff */
[C---:B------:R-:W-:Y:S01]  /*0ed0*/  DADD R42, R2.reuse, 2 ;  /* 0x40000000022a7429 */ /* 0x040fe20000000000 */
[----:B------:R-:W-:Y:S01]  /*0ee0*/  BSSY.RECONVERGENT B0, `(.L_x_17) ;  /* 0x0000013000007945 */ /* 0x000fe20003800200 */
[C---:B------:R-:W-:Y:S01]  /*0ef0*/  DSETP.NEU.AND P0, PT, R2.reuse, RZ, PT ;  /* 0x000000ff0200722a */ /* 0x040fe20003f0d000 */
[----:B------:R-:W-:Y:S01]  /*0f00*/  IMAD.MOV.U32 R6, RZ, RZ, R33 ;  /* 0x000000ffff067224 */ /* 0x000fe200078e0021 */
[----:B------:R-:W-:-:S06]  /*0f10*/  DSETP.NEU.AND P2, PT, R2, 1, PT ;  /* 0x3ff000000200742a */ /* 0x000fcc0003f4d000 */
[----:B------:R-:W-:-:S04]  /*0f20*/  LOP3.LUT R42, R43, 0x7ff00000, RZ, 0xc0, !PT ;  /* 0x7ff000002b2a7812 */ /* 0x000fc800078ec0ff */
[----:B------:R-:W-:Y:S01]  /*0f30*/  ISETP.NE.AND P1, PT, R42, 0x7ff00000, PT ;  /* 0x7ff000002a00780c */ /* 0x000fe20003f25270 */
[----:B0-----:R-:W-:Y:S01]  /*0f40*/  DFMA R4, -R12, R38, 1 ;  /* 0x3ff000000c04742b */ /* 0x001fe20000000126 */
[----:B------:R-:W-:-:S07]  /*0f50*/  @!P0 CS2R R6, SRZ ;  /* 0x0000000000068805 */ /* 0x000fce000001ff00 */
[----:B------:R-:W-:Y:S02]  /*0f60*/  DFMA R44, R4, R4, R4 ;  /* 0x00000004042c722b */ /* 0x000fe40000000004 */
[----:B------:R-:W0:Y:S06]  /*0f70*/  LDC.64 R4, c[0x0][0x3f8] ;  /* 0x0000fe00ff047b82 */ /* 0x000e2c0000000a00 */
[----:B------:R-:W-:-:S08]  /*0f80*/  DFMA R38, R38, R44, R38 ;  /* 0x0000002c2626722b */ /* 0x000fd00000000026 */
[----:B------:R-:W-:Y:S01]  /*0f90*/  DFMA R42, -R12, R38, 1 ;  /* 0x3ff000000c2a742b */ /* 0x000fe20000000126 */
[----:B------:R-:W-:Y:S10]  /*0fa0*/  @P1 BRA `(.L_x_18) ;  /* 0x0000000000181947 */ /* 0x000ff40003800000 */
[----:B------:R-:W-:-:S14]  /*0fb0*/  DSETP.NAN.AND P0, PT, R2, R2, PT ;  /* 0x000000020200722a */ /* 0x000fdc0003f08000 */
[----:B------:R-:W-:Y:S01]  /*0fc0*/  @P0 DADD R6, R2, 2 ;  /* 0x4000000002060429 */ /* 0x000fe20000000000 */
[----:B------:R-:W-:Y:S10]  /*0fd0*/  @P0 BRA `(.L_x_18) ;  /* 0x00000000000c0947 */ /* 0x000ff40003800000 */
[----:B------:R-:W-:-:S14]  /*0fe0*/  DSETP.NEU.AND P0, PT, |R2|, +INF , PT ;  /* 0x7ff000000200742a */ /* 0x000fdc0003f0d200 */
[----:B------:R-:W-:Y:S02]  /*0ff0*/  @!P0 IMAD.MOV.U32 R6, RZ, RZ, 0x0 ;  /* 0x00000000ff068424 */ /* 0x000fe400078e00ff */
[----:B------:R-:W-:-:S07]  /*1000*/  @!P0 IMAD.MOV.U32 R7, RZ, RZ, 0x7ff00000 ;  /* 0x7ff00000ff078424 */ /* 0x000fce00078e00ff */
.L_x_18:
[----:B------:R-:W-:Y:S05]  /*1010*/  BSYNC.RECONVERGENT B0 ;  /* 0x0000000000007941 */ /* 0x000fea0003800200 */
.L_x_17:
[----:B0-----:R-:W-:Y:S01]  /*1020*/  DMUL R4, R4, 0.5 ;  /* 0x3fe0000004047828 */ /* 0x001fe20000000000 */
[----:B------:R-:W-:Y:S01]  /*1030*/  FSEL R2, R6, RZ, P2 ;  /* 0x000000ff06027208 */ /* 0x000fe20001000000 */
[----:B------:R-:W-:Y:S01]  /*1040*/  DFMA R42, R38, R42, R38 ;  /* 0x0000002a262a722b */ /* 0x000fe20000000026 */
[----:B------:R-:W-:Y:S01]  /*1050*/  FSEL R3, R7, 1.875, P2 ;  /* 0x3ff0000007037808 */ /* 0x000fe20001000000 */
[----:B------:R-:W-:Y:S05]  /*1060*/  BSSY.RECONVERGENT B0, `(.L_x_19) ;  /* 0x000000f000007945 */ /* 0x000fea0003800200 */
[----:B------:R-:W-:-:S08]  /*1070*/  DMUL R38, R4, R2 ;  /* 0x0000000204267228 */ /* 0x000fd00000000000 */
[----:B------:R-:W-:Y:S02]  /*1080*/  DMUL R2, R42, R38 ;  /* 0x000000262a027228 */ /* 0x000fe40000000000 */
[----:B------:R-:W-:-:S06]  /*1090*/  FSETP.GEU.AND P1, PT, |R39|, 6.5827683646048100446e-37, PT ;  /* 0x036000002700780b */ /* 0x000fcc0003f2e200 */
[----:B------:R-:W-:-:S08]  /*10a0*/  DFMA R4, -R12, R2, R38 ;  /* 0x000000020c04722b */ /* 0x000fd00000000126 */
[----:B------:R-:W-:-:S10]  /*10b0*/  DFMA R2, R42, R4, R2 ;  /* 0x000000042a02722b */ /* 0x000fd40000000002 */
[----:B------:R-:W-:-:S05]  /*10c0*/  FFMA R4, RZ, R13, R3 ;  /* 0x0000000dff047223 */ /* 0x000fca0000000003 */
[----:B------:R-:W-:-:S13]  /*10d0*/  FSETP.GT.AND P0, PT, |R4|, 1.469367938527859385e-39, PT ;  /* 0x001000000400780b */ /* 0x000fda0003f04200 */
[----:B------:R-:W-:Y:S05]  /*10e0*/  @P0 BRA P1, `(.L_x_20) ;  /* 0x0000000000180947 */ /* 0x000fea0000800000 */
[----:B------:R-:W-:Y:S01]  /*10f0*/  IMAD.MOV.U32 R50, RZ, RZ, R12 ;  /* 0x000000ffff327224 */ /* 0x000fe200078e000c */
[----:B------:R-:W-:Y:S01]  /*1100*/  MOV R33, 0x1130 ;  /* 0x0000113000217802 */ /* 0x000fe20000000f00 */
[----:B------:R-:W-:-:S07]  /*1110*/  IMAD.MOV.U32 R7, RZ, RZ, R13 ;  /* 0x000000ffff077224 */ /* 0x000fce00078e000d */
[----:B------:R-:W-:Y:S05]  /*1120*/  CALL.REL.NOINC `($__internal_0_$__cuda_sm20_div_rn_f64_full) ;  /* 0x0000001400987944 */ /* 0x000fea0003c00000 */
[----:B------:R-:W-:Y:S02]  /*1130*/  IMAD.MOV.U32 R2, RZ, RZ, R46 ;  /* 0x000000ffff027224 */ /* 0x000fe400078e002e */
[----:B------:R-:W-:-:S07]  /*1140*/  IMAD.MOV.U32 R3, RZ, RZ, R47 ;  /* 0x000000ffff037224 */ /* 0x000fce00078e002f */
.L_x_20:
[----:B------:R-:W-:Y:S05]  /*1150*/  BSYNC.RECONVERGENT B0 ;  /* 0x0000000000007941 */ /* 0x000fea0003800200 */
.L_x_19:
[----:B------:R-:W-:Y:S01]  /*1160*/  DADD R6, -RZ, |R16| ;  /* 0x00000000ff067229 */ /* 0x000fe20000000510 */
[----:B------:R-:W-:Y:S01]  /*1170*/  BSSY.RECONVERGENT B0, `(.L_x_21) ;  /* 0x0000006000007945 */ /* 0x000fe20003800200 */
[----:B------:R-:W-:-:S08]  /*1180*/  UMOV UR5, 0x40000000 ;  /* 0x4000000000057882 */ /* 0x000fd00000000000 */
[----:B------:R-:W-:Y:S01]  /*1190*/  IMAD.MOV.U32 R5, RZ, RZ, R6 ;  /* 0x000000ffff057224 */ /* 0x000fe200078e0006 */
[----:B------:R-:W-:Y:S02]  /*11a0*/  MOV R4, R7 ;  /* 0x0000000700047202 */ /* 0x000fe40000000f00 */
[----:B------:R-:W-:-:S07]  /*11b0*/  MOV R6, 0x11d0 ;  /* 0x000011d000067802 */ /* 0x000fce0000000f00 */
[----:B------:R-:W-:Y:S05]  /*11c0*/  CALL.REL.NOINC `($_Z15metropolis_stepPdm21metropolis_parametersP17curandStateXORWOW$__internal_accurate_pow) ;  /* 0x0000001c00e07944 */ /* 0x000fea0003c00000 */
[----:B------:R-:W-:Y:S05]  /*11d0*/  BSYNC.RECONVERGENT B0 ;  /* 0x0000000000007941 */ /* 0x000fea0003800200 */
.L_x_21:
[C---:B------:R-:W-:Y:S01]  /*11e0*/  DADD R4, R16.reuse, 2 ;  /* 0x4000000010047429 */ /* 0x040fe20000000000 */
[----:B------:R-:W0:Y:S01]  /*11f0*/  LDC.64 R12, c[0x0][0x408] ;  /* 0x00010200ff0c7b82 */ /* 0x000e220000000a00 */
[C---:B------:R-:W-:Y:S01]  /*1200*/  DSETP.NEU.AND P2, PT, R16.reuse, RZ, PT ;  /* 0x000000ff1000722a */ /* 0x040fe20003f4d000 */
[----:B------:R-:W-:Y:S01]  /*1210*/  BSSY.RECONVERGENT B0, `(.L_x_22) ;  /* 0x000000f000007945 */ /* 0x000fe20003800200 */
[----:B------:R-:W-:Y:S01]  /*1220*/  DSETP.NEU.AND P3, PT, R16, 1, PT ;  /* 0x3ff000001000742a */ /* 0x000fe20003f6d000 */
[----:B------:R-:W-:Y:S01]  /*1230*/  IMAD.MOV.U32 R6, RZ, RZ, R33 ;  /* 0x000000ffff067224 */ /* 0x000fe200078e0021 */
[----:B------:R-:W-:-:S04]  /*1240*/  DADD R38, -RZ, |R16| ;  /* 0x00000000ff267229 */ /* 0x000fc80000000510 */
[----:B------:R-:W-:-:S04]  /*1250*/  LOP3.LUT R4, R5, 0x7ff00000, RZ, 0xc0, !PT ;  /* 0x7ff0000005047812 */ /* 0x000fc800078ec0ff */
[----:B------:R-:W-:Y:S02]  /*1260*/  ISETP.NE.AND P0, PT, R4, 0x7ff00000, PT ;  /* 0x7ff000000400780c */ /* 0x000fe40003f05270 */
[----:B------:R-:W-:Y:S01]  /*1270*/  @!P2 CS2R R6, SRZ ;  /* 0x000000000006a805 */ /* 0x000fe2000001ff00 */
[----:B0-----:R-:W-:-:S10]  /*1280*/  DMUL R4, R12, 0.5 ;  /* 0x3fe000000c047828 */ /* 0x001fd40000000000 */
[----:B------:R-:W-:Y:S05]  /*1290*/  @P0 BRA `(.L_x_23) ;  /* 0x0000000000180947 */ /* 0x000fea0003800000 */
[----:B------:R-:W-:-:S14]  /*12a0*/  DSETP.NAN.AND P0, PT, R16, R16, PT ;  /* 0x000000101000722a */ /* 0x000fdc0003f08000 */
[----:B------:R-:W-:Y:S01]  /*12b0*/  @P0 DADD R6, R16, 2 ;  /* 0x4000000010060429 */ /* 0x000fe20000000000 */
[----:B------:R-:W-:Y:S10]  /*12c0*/  @P0 BRA `(.L_x_23) ;  /* 0x00000000000c0947 */ /* 0x000ff40003800000 */
[----:B------:R-:W-:-:S14]  /*12d0*/  DSETP.NEU.AND P0, PT, |R16|, +INF , PT ;  /* 0x7ff000001000742a */ /* 0x000fdc0003f0d200 */
[----:B------:R-:W-:Y:S02]  /*12e0*/  @!P0 IMAD.MOV.U32 R6, RZ, RZ, 0x0 ;  /* 0x00000000ff068424 */ /* 0x000fe400078e00ff */
[----:B------:R-:W-:-:S07]  /*12f0*/  @!P0 IMAD.MOV.U32 R7, RZ, RZ, 0x7ff00000 ;  /* 0x7ff00000ff078424 */ /* 0x000fce00078e00ff */
.L_x_23:
[----:B------:R-:W-:Y:S05]  /*1300*/  BSYNC.RECONVERGENT B0 ;  /* 0x0000000000007941 */ /* 0x000fea0003800200 */
.L_x_22:
[----:B------:R-:W-:Y:S01]  /*1310*/  FSEL R12, R6, RZ, P3 ;  /* 0x000000ff060c7208 */ /* 0x000fe20001800000 */
[----:B------:R-:W-:Y:S01]  /*1320*/  BSSY.RECONVERGENT B0, `(.L_x_24) ;  /* 0x0000008000007945 */ /* 0x000fe20003800200 */
[----:B------:R-:W-:Y:S01]  /*1330*/  FSEL R13, R7, 1.875, P3 ;  /* 0x3ff00000070d7808 */ /* 0x000fe20001800000 */
[----:B------:R-:W-:Y:S01]  /*1340*/  UMOV UR5, 0x40100000 ;  /* 0x4010000000057882 */ /* 0x000fe20000000000 */
[----:B------:R-:W-:-:S04]  /*1350*/  MOV R6, 0x13a0 ;  /* 0x000013a000067802 */ /* 0x000fc80000000f00 */
[----:B------:R-:W-:Y:S01]  /*1360*/  DMUL R12, R4, R12 ;  /* 0x0000000c040c7228 */ /* 0x000fe20000000000 */
[----:B------:R-:W-:Y:S02]  /*1370*/  IMAD.MOV.U32 R5, RZ, RZ, R38 ;  /* 0x000000ffff057224 */ /* 0x000fe400078e0026 */
[----:B------:R-:W-:-:S08]  /*1380*/  IMAD.MOV.U32 R4, RZ, RZ, R39 ;  /* 0x000000ffff047224 */ /* 0x000fd000078e0027 */
[----:B------:R-:W-:Y:S05]  /*1390*/  CALL.REL.NOINC `($_Z15metropolis_stepPdm21metropolis_parametersP17curandStateXORWOW$__internal_accurate_pow) ;  /* 0x0000001c006c7944 */ /* 0x000fea0003c00000 */
[----:B------:R-:W-:Y:S05]  /*13a0*/  BSYNC.RECONVERGENT B0 ;  /* 0x0000000000007941 */ /* 0x000fea0003800200 */
.L_x_24:
[----:B------:R-:W-:Y:S01]  /*13b0*/  DADD R4, R16, 4 ;  /* 0x4010000010047429 */ /* 0x000fe20000000000 */
[----:B------:R-:W-:Y:S01]  /*13c0*/  BSSY.RECONVERGENT B0, `(.L_x_25) ;  /* 0x000000c000007945 */ /* 0x000fe20003800200 */
[----:B------:R-:W-:Y:S01]  /*13d0*/  IMAD.MOV.U32 R6, RZ, RZ, R33 ;  /* 0x000000ffff067224 */ /* 0x000fe200078e0021 */
[----:B------:R-:W-:-:S07]  /*13e0*/  @!P2 CS2R R6, SRZ ;  /* 0x000000000006a805 */ /* 0x000fce000001ff00 */
[----:B------:R-:W-:-:S04]  /*13f0*/  LOP3.LUT R4, R5, 0x7ff00000, RZ, 0xc0, !PT ;  /* 0x7ff0000005047812 */ /* 0x000fc800078ec0ff */
[----:B------:R-:W-:-:S13]  /*1400*/  ISETP.NE.AND P0, PT, R4, 0x7ff00000, PT ;  /* 0x7ff000000400780c */ /* 0x000fda0003f05270 */
[----:B------:R-:W-:Y:S05]  /*1410*/  @P0 BRA `(.L_x_26) ;  /* 0x0000000000180947 */ /* 0x000fea0003800000 */
[----:B------:R-:W-:-:S14]  /*1420*/  DSETP.NAN.AND P0, PT, R16, R16, PT ;  /* 0x000000101000722a */ /* 0x000fdc0003f08000 */
[----:B------:R-:W-:Y:S01]  /*1430*/  @P0 DADD R6, R16, 4 ;  /* 0x4010000010060429 */ /* 0x000fe20000000000 */
[----:B------:R-:W-:Y:S10]  /*1440*/  @P0 BRA `(.L_x_26) ;  /* 0x00000000000c0947 */ /* 0x000ff40003800000 */
[----:B------:R-:W-:-:S14]  /*1450*/  DSETP.NEU.AND P0, PT, |R16|, +INF , PT ;  /* 0x7ff000001000742a */ /* 0x000fdc0003f0d200 */
[----:B------:R-:W-:Y:S02]  /*1460*/  @!P0 IMAD.MOV.U32 R6, RZ, RZ, 0x0 ;  /* 0x00000000ff068424 */ /* 0x000fe400078e00ff */
[----:B------:R-:W-:-:S07]  /*1470*/  @!P0 IMAD.MOV.U32 R7, RZ, RZ, 0x7ff00000 ;  /* 0x7ff00000ff078424 */ /* 0x000fce00078e00ff */
.L_x_26:
[----:B------:R-:W-:Y:S05]  /*1480*/  BSYNC.RECONVERGENT B0 ;  /* 0x0000000000007941 */ /* 0x000fea0003800200 */
.L_x_25:
[----:B------:R-:W0:Y:S01]  /*1490*/  LDCU.64 UR6, c[0x0][0x400] ;  /* 0x00008000ff0677ac */ /* 0x000e220008000a00 */
[----:B------:R-:W-:Y:S01]  /*14a0*/  FSEL R4, R6, RZ, P3 ;  /* 0x000000ff06047208 */ /* 0x000fe20001800000 */
[----:B------:R-:W-:Y:S01]  /*14b0*/  DADD R24, R26, -R24 ;  /* 0x000000001a187229 */ /* 0x000fe20000000818 */
[----:B------:R-:W-:Y:S01]  /*14c0*/  FSEL R5, R7, 1.875, P3 ;  /* 0x3ff0000007057808 */ /* 0x000fe20001800000 */
[----:B------:R-:W1:Y:S01]  /*14d0*/  LDCU.64 UR10, c[0x0][0x3b8] ;  /* 0x00007700ff0a77ac */ /* 0x000e620008000a00 */
[----:B------:R-:W-:Y:S01]  /*14e0*/  BSSY.RECONVERGENT B0, `(.L_x_27) ;  /* 0x000000b000007945 */ /* 0x000fe20003800200 */
[----:B------:R-:W-:Y:S01]  /*14f0*/  MOV R6, 0x1590 ;  /* 0x0000159000067802 */ /* 0x000fe20000000f00 */
[----:B------:R-:W-:Y:S02]  /*1500*/  UMOV UR5, 0x40000000 ;  /* 0x4000000000057882 */ /* 0x000fe40000000000 */
[----:B0-----:R-:W-:-:S08]  /*1510*/  DFMA R12, R4, UR6, R12 ;  /* 0x00000006040c7c2b */ /* 0x001fd0000800000c */
[----:B------:R-:W-:Y:S02]  /*1520*/  DADD R12, R12, R2 ;  /* 0x000000000c0c7229 */ /* 0x000fe40000000002 */
[----:B------:R-:W-:-:S06]  /*1530*/  DADD R2, -RZ, |R24| ;  /* 0x00000000ff027229 */ /* 0x000fcc0000000518 */
[----:B-1----:R-:W-:-:S04]  /*1540*/  DMUL R12, R12, UR10 ;  /* 0x0000000a0c0c7c28 */ /* 0x002fc80008000000 */
[----:B------:R-:W-:Y:S02]  /*1550*/  IMAD.MOV.U32 R5, RZ, RZ, R2 ;  /* 0x000000ffff057224 */ /* 0x000fe400078e0002 */
[----:B------:R-:W-:Y:S02]  /*1560*/  IMAD.MOV.U32 R4, RZ, RZ, R3 ;  /* 0x000000ffff047224 */ /* 0x000fe400078e0003 */
[----:B------:R-:W-:-:S11]  /*1570*/  DFMA R36, R36, UR10, R12 ;  /* 0x0000000a24247c2b */ /* 0x000fd6000800000c */
[----:B------:R-:W-:Y:S05]  /*1580*/  CALL.REL.NOINC `($_Z15metropolis_stepPdm21metropolis_parametersP17curandStateXORWOW$__internal_accurate_pow) ;  /* 0x0000001800f07944 */ /* 0x000fea0003c00000 */
[----:B------:R-:W-:Y:S05]  /*1590*/  BSYNC.RECONVERGENT B0 ;  /* 0x0000000000007941 */ /* 0x000fea0003800200 */
.L_x_27:
        /* <DEDUP_REMOVED lines=14> */
.L_x_29:
[----:B------:R-:W-:Y:S05]  /*1680*/  BSYNC.RECONVERGENT B0 ;  /* 0x0000000000007941 */ /* 0x000fea0003800200 */
.L_x_28:
        /* <DEDUP_REMOVED lines=8> */
[----:B------:R-:W-:Y:S01]  /*1710*/  MOV R5, R2 ;  /* 0x0000000200057202 */ /* 0x000fe20000000f00 */
[----:B------:R-:W-:-:S07]  /*1720*/  IMAD.MOV.U32 R4, RZ, RZ, R3 ;  /* 0x000000ffff047224 */ /* 0x000fce00078e0003 */
[----:B------:R-:W-:Y:S05]  /*1730*/  CALL.REL.NOINC `($_Z15metropolis_stepPdm21metropolis_parametersP17curandStateXORWOW$__internal_accurate_pow) ;  /* 0x0000001800847944 */ /* 0x000fea0003c00000 */
[----:B------:R-:W-:Y:S05]  /*1740*/  BSYNC.RECONVERGENT B0 ;  /* 0x0000000000007941 */ /* 0x000fea0003800200 */
.L_x_30:
[----:B------:R-:W0:Y:S01]  /*1750*/  LDC.64 R4, c[0x0][0x3b8] ;  /* 0x0000ee00ff047b82 */ /* 0x000e220000000a00 */
[----:B------:R-:W-:Y:S01]  /*1760*/  IMAD.MOV.U32 R6, RZ, RZ, R33 ;  /* 0x000000ffff067224 */ /* 0x000fe200078e0021 */
[C---:B0-----:R-:W-:Y:S02]  /*1770*/  DADD R2, R4.reuse, 2 ;  /* 0x4000000004027429 */ /* 0x041fe40000000000 */
[C---:B------:R-:W-:Y:S02]  /*1780*/  DSETP.NEU.AND P0, PT, R4.reuse, RZ, PT ;  /* 0x000000ff0400722a */ /* 0x040fe40003f0d000 */
[----:B------:R-:W-:-:S06]  /*1790*/  DSETP.NEU.AND P2, PT, R4, 1, PT ;  /* 0x3ff000000400742a */ /* 0x000fcc0003f4d000 */
        /* <DEDUP_REMOVED lines=10> */
.L_x_31:
[----:B------:R-:W-:Y:S01]  /*1840*/  FSEL R3, R7, 1.875, P2 ;  /* 0x3ff0000007037808 */ /* 0x000fe20001000000 */
[----:B------:R-:W-:Y:S01]  /*1850*/  IMAD.MOV.U32 R4, RZ, RZ, 0x1 ;  /* 0x00000001ff047424 */ /* 0x000fe200078e00ff */
[----:B------:R-:W-:Y:S01]  /*1860*/  FSEL R2, R6, RZ, P2 ;  /* 0x000000ff06027208 */ /* 0x000fe20001000000 */
[----:B------:R-:W0:Y:S01]  /*1870*/  LDC.64 R24, c[0x0][0x3f8] ;  /* 0x0000fe00ff187b82 */ /* 0x000e220000000a00 */
[----:B------:R-:W1:Y:S01]  /*1880*/  MUFU.RCP64H R5, R3 ;  /* 0x0000000300057308 */ /* 0x000e620000001800 */
[----:B------:R-:W-:Y:S03]  /*1890*/  BSSY.RECONVERGENT B0, `(.L_x_32) ;  /* 0x0000015000007945 */ /* 0x000fe60003800200 */
[----:B-1----:R-:W-:Y:S02]  /*18a0*/  DFMA R6, -R2, R4, 1 ;  /* 0x3ff000000206742b */ /* 0x002fe40000000104 */
[----:B0-----:R-:W-:-:S06]  /*18b0*/  DMUL R24, R24, 0.5 ;  /* 0x3fe0000018187828 */ /* 0x001fcc0000000000 */
[----:B------:R-:W-:Y:S02]  /*18c0*/  DFMA R6, R6, R6, R6 ;  /* 0x000000060606722b */ /* 0x000fe40000000006 */
[----:B------:R-:W-:-:S06]  /*18d0*/  DMUL R38, R24, R12 ;  /* 0x0000000c18267228 */ /* 0x000fcc0000000000 */
[----:B------:R-:W-:-:S08]  /*18e0*/  DFMA R6, R4, R6, R4 ;  /* 0x000000060406722b */ /* 0x000fd00000000004 */
[----:B------:R-:W-:Y:S01]  /*18f0*/  DFMA R4, -R2, R6, 1 ;  /* 0x3ff000000204742b */ /* 0x000fe20000000106 */
[----:B------:R-:W-:-:S07]  /*1900*/  FSETP.GEU.AND P1, PT, |R39|, 6.5827683646048100446e-37, PT ;  /* 0x036000002700780b */ /* 0x000fce0003f2e200 */
[----:B------:R-:W-:-:S08]  /*1910*/  DFMA R4, R6, R4, R6 ;  /* 0x000000040604722b */ /* 0x000fd00000000006 */
[----:B------:R-:W-:-:S08]  /*1920*/  DMUL R6, R38, R4 ;  /* 0x0000000426067228 */ /* 0x000fd00000000000 */
        /* <DEDUP_REMOVED lines=11> */
.L_x_33:
[----:B------:R-:W-:Y:S05]  /*19e0*/  BSYNC.RECONVERGENT B0 ;  /* 0x0000000000007941 */ /* 0x000fea0003800200 */
.L_x_32:
[----:B------:R-:W0:Y:S01]  /*19f0*/  LDC.64 R12, c[0x0][0x408] ;  /* 0x00010200ff0c7b82 */ /* 0x000e220000000a00 */
[----:B------:R-:W-:Y:S01]  /*1a00*/  DADD R14, -R26, R14 ;  /* 0x000000001a0e7229 */ /* 0x000fe2000000010e */
[----:B------:R-:W-:Y:S01]  /*1a10*/  BSSY.RECONVERGENT B0, `(.L_x_34) ;  /* 0x000000c000007945 */ /* 0x000fe20003800200 */
[----:B------:R-:W-:-:S05]  /*1a20*/  UMOV UR5, 0x40000000 ;  /* 0x4000000000057882 */ /* 0x000fca0000000000 */
[----:B------:R-:W1:Y:S01]  /*1a30*/  LDC.64 R6, c[0x0][0x400] ;  /* 0x00010000ff067b82 */ /* 0x000e620000000a00 */
[----:B0-----:R-:W-:-:S08]  /*1a40*/  DMUL R12, R12, 0.5 ;  /* 0x3fe000000c0c7828 */ /* 0x001fd00000000000 */
[----:B------:R-:W-:-:S08]  /*1a50*/  DMUL R10, R10, R12 ;  /* 0x0000000c0a0a7228 */ /* 0x000fd00000000000 */
[----:B-1----:R-:W-:Y:S02]  /*1a60*/  DFMA R8, R8, R6, R10 ;  /* 0x000000060808722b */ /* 0x002fe4000000000a */
[----:B------:R-:W-:-:S06]  /*1a70*/  DADD R6, -RZ, |R14| ;  /* 0x00000000ff067229 */ /* 0x000fcc000000050e */
[----:B------:R-:W-:-:S04]  /*1a80*/  DADD R8, R8, R4 ;  /* 0x0000000008087229 */ /* 0x000fc80000000004 */
[----:B------:R-:W-:Y:S01]  /*1a90*/  IMAD.MOV.U32 R5, RZ, RZ, R6 ;  /* 0x000000ffff057224 */ /* 0x000fe200078e0006 */
[----:B------:R-:W-:Y:S01]  /*1aa0*/  MOV R6, 0x1ad0 ;  /* 0x00001ad000067802 */ /* 0x000fe20000000f00 */
[----:B------:R-:W-:-:S07]  /*1ab0*/  IMAD.MOV.U32 R4, RZ, RZ, R7 ;  /* 0x000000ffff047224 */ /* 0x000fce00078e0007 */
[----:B------:R-:W-:Y:S05]  /*1ac0*/  CALL.REL.NOINC `($_Z15metropolis_stepPdm21metropolis_parametersP17curandStateXORWOW$__internal_accurate_pow) ;  /* 0x0000001400a07944 */ /* 0x000fea0003c00000 */
[----:B------:R-:W-:Y:S05]  /*1ad0*/  BSYNC.RECONVERGENT B0 ;  /* 0x0000000000007941 */ /* 0x000fea0003800200 */
.L_x_34:
        /* <DEDUP_REMOVED lines=20> */
[----:B------:R-:W-:Y:S01]  /*1c20*/  @!P0 MOV R6, 0x0 ;  /* 0x0000000000068802 */ /* 0x000fe20000000f00 */
[----:B------:R-:W-:-:S07]  /*1c30*/  @!P0 IMAD.MOV.U32 R7, RZ, RZ, 0x7ff00000 ;  /* 0x7ff00000ff078424 */ /* 0x000fce00078e00ff */
.L_x_36:
[----:B------:R-:W-:Y:S05]  /*1c40*/  BSYNC.RECONVERGENT B0 ;  /* 0x0000000000007941 */ /* 0x000fea0003800200 */
.L_x_35:
[----:B0-----:R-:W-:Y:S01]  /*1c50*/  DMUL R38, R4, 0.5 ;  /* 0x3fe0000004267828 */ /* 0x001fe20000000000 */
[----:B------:R-:W-:Y:S01]  /*1c60*/  BSSY.RECONVERGENT B0, `(.L_x_37) ;  /* 0x0000012000007945 */ /* 0x000fe20003800200 */
[----:B------:R-:W-:Y:S01]  /*1c70*/  FSEL R4, R6, RZ, P2 ;  /* 0x000000ff06047208 */ /* 0x000fe20001000000 */
[----:B------:R-:W-:Y:S01]  /*1c80*/  DFMA R24, R24, R10, R24 ;  /* 0x0000000a1818722b */ /* 0x000fe20000000018 */
[----:B------:R-:W-:-:S06]  /*1c90*/  FSEL R5, R7, 1.875, P2 ;  /* 0x3ff0000007057808 */ /* 0x000fcc0001000000 */
        /* <DEDUP_REMOVED lines=14> */
.L_x_38:
[----:B------:R-:W-:Y:S05]  /*1d80*/  BSYNC.RECONVERGENT B0 ;  /* 0x0000000000007941 */ /* 0x000fea0003800200 */
.L_x_37:
[----:B------:R-:W-:Y:S01]  /*1d90*/  DADD R2, -RZ, |R26| ;  /* 0x00000000ff027229 */ /* 0x000fe2000000051a */
[----:B------:R-:W-:Y:S01]  /*1da0*/  BSSY.RECONVERGENT B0, `(.L_x_39) ;  /* 0x0000006000007945 */ /* 0x000fe20003800200 */
[----:B------:R-:W-:Y:S01]  /*1db0*/  MOV R6, 0x1e00 ;  /* 0x00001e0000067802 */ /* 0x000fe20000000f00 */
[----:B------:R-:W-:-:S07]  /*1dc0*/  UMOV UR5, 0x40000000 ;  /* 0x4000000000057882 */ /* 0x000fce0000000000 */
[----:B------:R-:W-:Y:S02]  /*1dd0*/  IMAD.MOV.U32 R5, RZ, RZ, R2 ;  /* 0x000000ffff057224 */ /* 0x000fe400078e0002 */
[----:B------:R-:W-:-:S07]  /*1de0*/  IMAD.MOV.U32 R4, RZ, RZ, R3 ;  /* 0x000000ffff047224 */ /* 0x000fce00078e0003 */
[----:B------:R-:W-:Y:S05]  /*1df0*/  CALL.REL.NOINC `($_Z15metropolis_stepPdm21metropolis_parametersP17curandStateXORWOW$__internal_accurate_pow) ;  /* 0x0000001000d47944 */ /* 0x000fea0003c00000 */
[----:B------:R-:W-:Y:S05]  /*1e00*/  BSYNC.RECONVERGENT B0 ;  /* 0x0000000000007941 */ /* 0x000fea0003800200 */
.L_x_39:
[C---:B------:R-:W-:Y:S01]  /*1e10*/  DADD R2, R26.reuse, 2 ;  /* 0x400000001a027429 */ /* 0x040fe20000000000 */
[----:B------:R-:W-:Y:S01]  /*1e20*/  BSSY.RECONVERGENT B0, `(.L_x_40) ;  /* 0x000000f000007945 */ /* 0x000fe20003800200 */
[C---:B------:R-:W-:Y:S01]  /*1e30*/  DSETP.NEU.AND P2, PT, R26.reuse, RZ, PT ;  /* 0x000000ff1a00722a */ /* 0x040fe20003f4d000 */
[----:B------:R-:W-:Y:S01]  /*1e40*/  IMAD.MOV.U32 R6, RZ, RZ, R33 ;  /* 0x000000ffff067224 */ /* 0x000fe200078e0021 */
[----:B------:R-:W-:Y:S02]  /*1e50*/  DSETP.NEU.AND P3, PT, R26, 1, PT ;  /* 0x3ff000001a00742a */ /* 0x000fe40003f6d000 */
[----:B------:R-:W-:-:S04]  /*1e60*/  DADD R14, -RZ, |R26| ;  /* 0x00000000ff0e7229 */ /* 0x000fc8000000051a */
        /* <DEDUP_REMOVED lines=10> */
.L_x_41:
[----:B------:R-:W-:Y:S05]  /*1f10*/  BSYNC.RECONVERGENT B0 ;  /* 0x0000000000007941 */ /* 0x000fea0003800200 */
.L_x_40:
[----:B------:R-:W-:Y:S01]  /*1f20*/  FSEL R2, R6, RZ, P3 ;  /* 0x000000ff06027208 */ /* 0x000fe20001800000 */
[----:B------:R-:W-:Y:S01]  /*1f30*/  BSSY.RECONVERGENT B0, `(.L_x_42) ;  /* 0x0000008000007945 */ /* 0x000fe20003800200 */
[----:B------:R-:W-:Y:S01]  /*1f40*/  FSEL R3, R7, 1.875, P3 ;  /* 0x3ff0000007037808 */ /* 0x000fe20001800000 */
[----:B------:R-:W-:Y:S01]  /*1f50*/  IMAD.MOV.U32 R5, RZ, RZ, R14 ;  /* 0x000000ffff057224 */ /* 0x000fe200078e000e */
[----:B------:R-:W-:Y:S01]  /*1f60*/  MOV R6, 0x1fb0 ;  /* 0x00001fb000067802 */ /* 0x000fe20000000f00 */
[----:B------:R-:W-:Y:S01]  /*1f70*/  IMAD.MOV.U32 R4, RZ, RZ, R15 ;  /* 0x000000ffff047224 */ /* 0x000fe200078e000f */
[----:B------:R-:W-:Y:S02]  /*1f80*/  UMOV UR5, 0x40100000 ;  /* 0x4010000000057882 */ /* 0x000fe40000000000 */
[----:B------:R-:W-:-:S11]  /*1f90*/  DMUL R12, R12, R2 ;  /* 0x000000020c0c7228 */ /* 0x000fd60000000000 */
[----:B------:R-:W-:Y:S05]  /*1fa0*/  CALL.REL.NOINC `($_Z15metropolis_stepPdm21metropolis_parametersP17curandStateXORWOW$__internal_accurate_pow) ;  /* 0x0000001000687944 */ /* 0x000fea0003c00000 */
[----:B------:R-:W-:Y:S05]  /*1fb0*/  BSYNC.RECONVERGENT B0 ;  /* 0x0000000000007941 */ /* 0x000fea0003800200 */
.L_x_42:
        /* <DEDUP_REMOVED lines=11> */
[----:B------:R-:W-:Y:S01]  /*2070*/  @!P0 MOV R6, 0x0 ;  /* 0x0000000000068802 */ /* 0x000fe20000000f00 */
[----:B------:R-:W-:-:S07]  /*2080*/  @!P0 IMAD.MOV.U32 R7, RZ, RZ, 0x7ff00000 ;  /* 0x7ff00000ff078424 */ /* 0x000fce00078e00ff */
.L_x_44:
[----:B------:R-:W-:Y:S05]  /*2090*/  BSYNC.RECONVERGENT B0 ;  /* 0x0000000000007941 */ /* 0x000fea0003800200 */
.L_x_43:
[----:B------:R-:W0:Y:S01]  /*20a0*/  LDCU.64 UR4, c[0x0][0x400] ;  /* 0x00008000ff0477ac */ /* 0x000e220008000a00 */
[----:B------:R-:W-:Y:S01]  /*20b0*/  FSEL R2, R6, RZ, P3 ;  /* 0x000000ff06027208 */ /* 0x000fe20001800000 */
[----:B------:R-:W-:Y:S01]  /*20c0*/  BSSY.RECONVERGENT B0, `(.L_x_45) ;  /* 0x0000064000007945 */ /* 0x000fe20003800200 */
[----:B------:R-:W-:Y:S01]  /*20d0*/  FSEL R3, R7, 1.875, P3 ;  /* 0x3ff0000007037808 */ /* 0x000fe20001800000 */
[----:B------:R-:W1:Y:S05]  /*20e0*/  LDCU.64 UR6, c[0x0][0x3b8] ;  /* 0x00007700ff0677ac */ /* 0x000e6a0008000a00 */
[----:B0-----:R-:W-:-:S08]  /*20f0*/  DFMA R12, R2, UR4, R12 ;  /* 0x00000004020c7c2b */ /* 0x001fd0000800000c */
[----:B------:R-:W-:-:S08]  /*2100*/  DADD R12, R12, R10 ;  /* 0x000000000c0c7229 */ /* 0x000fd0000000000a */
[----:B-1----:R-:W-:-:S08]  /*2110*/  DMUL R12, R12, UR6 ;  /* 0x000000060c0c7c28 */ /* 0x002fd00008000000 */
[----:B------:R-:W-:-:S08]  /*2120*/  DFMA R8, R8, UR6, R12 ;  /* 0x0000000608087c2b */ /* 0x000fd0000800000c */
[----:B------:R-:W-:-:S08]  /*2130*/  DADD R36, R36, -R8 ;  /* 0x0000000024247229 */ /* 0x000fd00000000808 */
[----:B------:R-:W-:-:S14]  /*2140*/  DSETP.GTU.AND P0, PT, R36, RZ, PT ;  /* 0x000000ff2400722a */ /* 0x000fdc0003f0c000 */
[----:B------:R0:W-:Y:S01]  /*2150*/  @!P0 STG.E.64 desc[UR8][R28.64], R16 ;  /* 0x000000101c008986 */ /* 0x0001e2000c101b08 */
[----:B------:R-:W-:Y:S02]  /*2160*/  @!P0 IMAD.MOV.U32 R7, RZ, RZ, R19 ;  /* 0x000000ffff078224 */ /* 0x000fe400078e0013 */
[----:B------:R-:W-:Y:S02]  /*2170*/  @!P0 IMAD.MOV.U32 R6, RZ, RZ, R18 ;  /* 0x000000ffff068224 */ /* 0x000fe400078e0012 */
[----:B------:R-:W-:Y:S02]  /*2180*/  @!P0 IMAD.MOV.U32 R19, RZ, RZ, R31 ;  /* 0x000000ffff138224 */ /* 0x000fe400078e001f */
[----:B------:R-:W-:Y:S02]  /*2190*/  @!P0 IMAD.MOV.U32 R18, RZ, RZ, R30 ;  /* 0x000000ffff128224 */ /* 0x000fe400078e001e */
[----:B------:R-:W-:Y:S01]  /*21a0*/  @!P0 IMAD.MOV.U32 R31, RZ, RZ, R41 ;  /* 0x000000ffff1f8224 */ /* 0x000fe200078e0029 */
[----:B------:R-:W-:Y:S06]  /*21b0*/  @!P0 BRA `(.L_x_46) ;  /* 0x0000000400508947 */ /* 0x000fec0003800000 */
[----:B------:R-:W-:Y:S01]  /*21c0*/  IMAD.MOV.U32 R2, RZ, RZ, 0x652b82fe ;  /* 0x652b82feff027424 */ /* 0x000fe200078e00ff */
[----:B------:R-:W-:Y:S01]  /*21d0*/  UMOV UR4, 0xfefa39ef ;  /* 0xfefa39ef00047882 */ /* 0x000fe20000000000 */
[----:B------:R-:W-:Y:S01]  /*21e0*/  IMAD.MOV.U32 R3, RZ, RZ, 0x3ff71547 ;  /* 0x3ff71547ff037424 */ /* 0x000fe200078e00ff */
[----:B------:R-:W-:Y:S01]  /*21f0*/  UMOV UR5, 0x3fe62e42 ;  /* 0x3fe62e4200057882 */ /* 0x000fe20000000000 */
[----:B------:R-:W-:Y:S01]  /*2200*/  SHF.R.U32.HI R8, RZ, 0x2, R41 ;  /* 0x00000002ff087819 */ /* 0x000fe20000011629 */
[----:B------:R-:W-:Y:S01]  /*2210*/  IMAD.SHL.U32 R9, R19, 0x10, RZ ;  /* 0x0000001013097824 */ /* 0x000fe200078e00ff */
[----:B------:R-:W-:Y:S01]  /*2220*/  SHF.R.U32.HI R11, RZ, 0x2, R30 ;  /* 0x00000002ff0b7819 */ /* 0x000fe2000001161e */
[----:B------:R-:W-:Y:S01]  /*2230*/  VIADD R40, R32, 0x161f14 ;  /* 0x00161f1420287836 */ /* 0x000fe20000000000 */
[----:B------:R-:W-:Y:S01]  /*2240*/  DFMA R2, R36, -R2, 6.75539944105574400000e+15 ;  /* 0x433800002402742b */ /* 0x000fe20000000802 */
[----:B------:R-:W-:Y:S01]  /*2250*/  LOP3.LUT R8, R8, R41, RZ, 0x3c, !PT ;  /* 0x0000002908087212 */ /* 0x000fe200078e3cff */
[----:B------:R-:W-:Y:S01]  /*2260*/  DADD R14, -RZ, -R36 ;  /* 0x00000000ff0e7229 */ /* 0x000fe20000000924 */
[----:B------:R-:W-:Y:S01]  /*2270*/  LOP3.LUT R11, R11, R30, RZ, 0x3c, !PT ;  /* 0x0000001e0b0b7212 */ /* 0x000fe200078e3cff */
[----:B------:R-:W-:Y:S02]  /*2280*/  BSSY.RECONVERGENT B1, `(.L_x_47) ;  /* 0x0000045000017945 */ /* 0x000fe40003800200 */
[----:B------:R-:W-:-:S02]  /*2290*/  IMAD.SHL.U32 R10, R8, 0x2, RZ ;  /* 0x00000002080a7824 */ /* 0x000fc400078e00ff */
[----:B------:R-:W-:-:S03]  /*22a0*/  DADD R4, R2, -6.75539944105574400000e+15 ;  /* 0xc338000002047429 */ /* 0x000fc60000000000 */
[----:B------:R-:W-:Y:S02]  /*22b0*/  LOP3.LUT R10, R8, R10, R9, 0x96, !PT ;  /* 0x0000000a080a7212 */ /* 0x000fe400078e9609 */
[----:B------:R-:W-:-:S03]  /*22c0*/  FSETP.GEU.AND P0, PT, |R15|, 4.1917929649353027344, PT ;  /* 0x4086232b0f00780b */ /* 0x000fc60003f0e200 */
[----:B------:R-:W-:Y:S01]  /*22d0*/  DFMA R6, R4, -UR4, -R36 ;  /* 0x8000000404067c2b */ /* 0x000fe20008000824 */
[----:B------:R-:W-:Y:S01]  /*22e0*/  UMOV UR4, 0x3b39803f ;  /* 0x3b39803f00047882 */ /* 0x000fe20000000000 */
[----:B------:R-:W-:-:S06]  /*22f0*/  UMOV UR5, 0x3c7abc9e ;  /* 0x3c7abc9e00057882 */ /* 0x000fcc0000000000 */
[----:B------:R-:W-:Y:S01]  /*2300*/  DFMA R4, R4, -UR4, R6 ;  /* 0x8000000404047c2b */ /* 0x000fe20008000006 */
[----:B------:R-:W-:Y:S01]  /*2310*/  UMOV UR4, 0x69ce2bdf ;  /* 0x69ce2bdf00047882 */ /* 0x000fe20000000000 */
[----:B------:R-:W-:Y:S01]  /*2320*/  IMAD.MOV.U32 R6, RZ, RZ, -0x35dec16 ;  /* 0xfca213eaff067424 */ /* 0x000fe200078e00ff */
[----:B------:R-:W-:Y:S01]  /*2330*/  UMOV UR5, 0x3e5ade15 ;  /* 0x3e5ade1500057882 */ /* 0x000fe20000000000 */
[----:B------:R-:W-:-:S06]  /*2340*/  IMAD.MOV.U32 R7, RZ, RZ, 0x3e928af3 ;  /* 0x3e928af3ff077424 */ /* 0x000fcc00078e00ff */
[----:B------:R-:W-:Y:S01]  /*2350*/  DFMA R6, R4, UR4, R6 ;  /* 0x0000000404067c2b */ /* 0x000fe20008000006 */
[----:B------:R-:W-:Y:S01]  /*2360*/  UMOV UR4, 0x62401315 ;  /* 0x6240131500047882 */ /* 0x000fe20000000000 */
[----:B------:R-:W-:-:S06]  /*2370*/  UMOV UR5, 0x3ec71dee ;  /* 0x3ec71dee00057882 */ /* 0x000fcc0000000000 */
[----:B------:R-:W-:Y:S01]  /*2380*/  DFMA R6, R4, R6, UR4 ;  /* 0x0000000404067e2b */ /* 0x000fe20008000006 */
        /* <DEDUP_REMOVED lines=11> */
[C---:B------:R-:W-:Y:S01]  /*2440*/  DFMA R8, R4.reuse, R6, UR4 ;  /* 0x0000000404087e2b */ /* 0x040fe20008000006 */
[----:B------:R-:W-:Y:S01]  /*2450*/  UMOV UR4, 0x555502a1 ;  /* 0x555502a100047882 */ /* 0x000fe20000000000 */
[----:B------:R-:W-:Y:S01]  /*2460*/  LOP3.LUT R6, R10, R19, RZ, 0x3c, !PT ;  /* 0x000000130a067212 */ /* 0x000fe200078e3cff */
[----:B------:R-:W-:Y:S01]  /*2470*/  UMOV UR5, 0x3fa55555 ;  /* 0x3fa5555500057882 */ /* 0x000fe20000000000 */
[----:B------:R-:W-:Y:S02]  /*2480*/  SHF.L.U32 R7, R11, 0x1, RZ ;  /* 0x000000010b077819 */ /* 0x000fe400000006ff */
[----:B------:R-:W-:Y:S01]  /*2490*/  IADD3 R13, PT, PT, R32, 0x10974f, R6 ;  /* 0x0010974f200d7810 */ /* 0x000fe20007ffe006 */
[----:B------:R-:W-:Y:S01]  /*24a0*/  IMAD.SHL.U32 R10, R6, 0x10, RZ ;  /* 0x00000010060a7824 */ /* 0x000fe200078e00ff */
[----:B------:R-:W-:Y:S01]  /*24b0*/  DFMA R8, R4, R8, UR4 ;  /* 0x0000000404087e2b */ /* 0x000fe20008000008 */
[----:B------:R-:W-:Y:S01]  /*24c0*/  UMOV UR4, 0x55555511 ;  /* 0x5555551100047882 */ /* 0x000fe20000000000 */
[----:B------:R-:W-:-:S02]  /*24d0*/  UMOV UR5, 0x3fc55555 ;  /* 0x3fc5555500057882 */ /* 0x000fc40000000000 */
[----:B------:R-:W-:-:S04]  /*24e0*/  LOP3.LUT R7, R11, R7, R10, 0x96, !PT ;  /* 0x000000070b077212 */ /* 0x000fc800078e960a */
[----:B------:R-:W-:Y:S01]  /*24f0*/  LOP3.LUT R7, R7, R6, RZ, 0x3c, !PT ;  /* 0x0000000607077212 */ /* 0x000fe200078e3cff */
[----:B------:R-:W-:Y:S01]  /*2500*/  DFMA R10, R4, R8, UR4 ;  /* 0x00000004040a7e2b */ /* 0x000fe20008000008 */
[----:B------:R-:W-:Y:S01]  /*2510*/  UMOV UR4, 0xb ;  /* 0x0000000b00047882 */ /* 0x000fe20000000000 */
[----:B------:R-:W-:Y:S02]  /*2520*/  UMOV UR5, 0x3fe00000 ;  /* 0x3fe0000000057882 */ /* 0x000fe40000000000 */
[----:B------:R-:W-:-:S04]  /*2530*/  IMAD.IADD R8, R7, 0x1, R40 ;  /* 0x0000000107087824 */ /* 0x000fc800078e0228 */
[----:B------:R-:W-:Y:S01]  /*2540*/  IMAD.WIDE.U32 R8, R8, 0x200000, RZ ;  /* 0x0020000008087825 */ /* 0x000fe200078e00ff */
[----:B------:R-:W-:Y:S02]  /*2550*/  DFMA R10, R4, R10, UR4 ;  /* 0x00000004040a7e2b */ /* 0x000fe4000800000a */
[----:B------:R-:W-:-:S06]  /*2560*/  LOP3.LUT R8, R8, R13, RZ, 0x3c, !PT ;  /* 0x0000000d08087212 */ /* 0x000fcc00078e3cff */
[C---:B------:R-:W-:Y:S01]  /*2570*/  DFMA R10, R4.reuse, R10, 1 ;  /* 0x3ff00000040a742b */ /* 0x040fe2000000000a */
[----:B------:R-:W1:Y:S07]  /*2580*/  I2F.F64.U64 R8, R8 ;  /* 0x0000000800087312 */ /* 0x000e6e0000301800 */
[----:B------:R-:W-:Y:S01]  /*2590*/  DFMA R12, R4, R10, 1 ;  /* 0x3ff00000040c742b */ /* 0x000fe2000000000a */
[----:B------:R-:W-:Y:S02]  /*25a0*/  IMAD.MOV.U32 R10, RZ, RZ, 0x0 ;  /* 0x00000000ff0a7424 */ /* 0x000fe400078e00ff */
[----:B------:R-:W-:-:S06]  /*25b0*/  IMAD.MOV.U32 R11, RZ, RZ, 0x3ca00000 ;  /* 0x3ca00000ff0b7424 */ /* 0x000fcc00078e00ff */
[----:B-1----:R-:W-:Y:S01]  /*25c0*/  DFMA R10, R8, R10, 5.5511151231257827021e-17 ;  /* 0x3c900000080a742b */ /* 0x002fe2000000000a */
[----:B------:R-:W-:Y:S02]  /*25d0*/  IMAD R5, R2, 0x100000, R13 ;  /* 0x0010000002057824 */ /* 0x000fe400078e020d */
[----:B------:R-:W-:Y:S01]  /*25e0*/  IMAD.MOV.U32 R4, RZ, RZ, R12 ;  /* 0x000000ffff047224 */ /* 0x000fe200078e000c */
[----:B------:R-:W-:Y:S07]  /*25f0*/  @!P0 BRA `(.L_x_48) ;  /* 0x0000000000348947 */ /* 0x000fee0003800000 */
[----:B------:R-:W-:Y:S01]  /*2600*/  FSETP.GEU.AND P1, PT, |R15|, 4.2275390625, PT ;  /* 0x408748000f00780b */ /* 0x000fe20003f2e200 */
[C---:B------:R-:W-:Y:S02]  /*2610*/  DADD R4, -R36.reuse, +INF ;  /* 0x7ff0000024047429 */ /* 0x040fe40000000100 */
[----:B------:R-:W-:-:S08]  /*2620*/  DSETP.GT.AND P0, PT, R36, RZ, PT ;  /* 0x000000ff2400722a */ /* 0x000fd00003f04000 */
[----:B------:R-:W-:Y:S02]  /*2630*/  FSEL R4, R4, RZ, !P0 ;  /* 0x000000ff04047208 */ /* 0x000fe40004000000 */
[----:B------:R-:W-:Y:S01]  /*2640*/  @!P1 LEA.HI R3, R2, R2, RZ, 0x1 ;  /* 0x0000000202039211 */ /* 0x000fe200078f08ff */
[----:B------:R-:W-:Y:S01]  /*2650*/  @!P1 IMAD.MOV.U32 R8, RZ, RZ, RZ ;  /* 0x000000ffff089224 */ /* 0x000fe200078e00ff */
[----:B------:R-:W-:Y:S02]  /*2660*/  FSEL R5, R5, RZ, !P0 ;  /* 0x000000ff05057208 */ /* 0x000fe40004000000 */
[----:B------:R-:W-:-:S05]  /*2670*/  @!P1 SHF.R.S32.HI R3, RZ, 0x1, R3 ;  /* 0x00000001ff039819 */ /* 0x000fca0000011403 */
[----:B------:R-:W-:Y:S02]  /*2680*/  @!P1 IMAD.IADD R2, R2, 0x1, -R3 ;  /* 0x0000000102029824 */ /* 0x000fe400078e0a03 */
[----:B------:R-:W-:-:S03]  /*2690*/  @!P1 IMAD R3, R3, 0x100000, R13 ;  /* 0x0010000003039824 */ /* 0x000fc600078e020d */
[----:B------:R-:W-:Y:S01]  /*26a0*/  @!P1 LEA R9, R2, 0x3ff00000, 0x14 ;  /* 0x3ff0000002099811 */ /* 0x000fe200078ea0ff */
[----:B------:R-:W-:-:S06]  /*26b0*/  @!P1 IMAD.MOV.U32 R2, RZ, RZ, R12 ;  /* 0x000000ffff029224 */ /* 0x000fcc00078e000c */
[----:B------:R-:W-:-:S11]  /*26c0*/  @!P1 DMUL R4, R2, R8 ;  /* 0x0000000802049228 */ /* 0x000fd60000000000 */
.L_x_48:
[----:B------:R-:W-:Y:S05]  /*26d0*/  BSYNC.RECONVERGENT B1 ;  /* 0x0000000000017941 */ /* 0x000fea0003800200 */
.L_x_47:
[----:B------:R-:W-:-:S14]  /*26e0*/  DSETP.GT.AND P0, PT, R4, R10, PT ;  /* 0x0000000a0400722a */ /* 0x000fdc0003f04000 */
[----:B------:R1:W-:Y:S02]  /*26f0*/  @P0 STG.E.64 desc[UR8][R28.64], R16 ;  /* 0x000000101c000986 */ /* 0x0003e4000c101b08 */
.L_x_46:
[----:B------:R-:W-:Y:S05]  /*2700*/  BSYNC.RECONVERGENT B0 ;  /* 0x0000000000007941 */ /* 0x000fea0003800200 */
.L_x_45:
[----:B------:R-:W-:Y:S01]  /*2710*/  IMAD.MOV.U32 R41, RZ, RZ, R31 ;  /* 0x000000ffff297224 */ /* 0x000fe200078e001f */
[----:B------:R-:W-:Y:S04]  /*2720*/  STG.E.64 desc[UR8][R34.64+0x8], R18 ;  /* 0x0000081222007986 */ /* 0x000fe8000c101b08 */
[----:B------:R-:W-:Y:S04]  /*2730*/  STG.E.64 desc[UR8][R34.64+0x10], R6 ;  /* 0x0000100622007986 */ /* 0x000fe8000c101b08 */
[----:B------:R-:W-:Y:S04]  /*2740*/  STG.E.64 desc[UR8][R34.64+0x18], R20 ;  /* 0x0000181422007986 */ /* 0x000fe8000c101b08 */
[----:B------:R-:W-:Y:S04]  /*2750*/  STG.E.64 desc[UR8][R34.64+0x28], R22 ;  /* 0x0000281622007986 */ /* 0x000fe8000c101b08 */
[----:B------:R-:W-:Y:S04]  /*2760*/  STG.E desc[UR8][R34.64+0x20], R0 ;  /* 0x0000200022007986 */ /* 0x000fe8000c101908 */
[----:B------:R-:W-:Y:S01]  /*2770*/  STG.E.64 desc[UR8][R34.64], R40 ;  /* 0x0000002822007986 */ /* 0x000fe2000c101b08 */
[----:B------:R-:W-:Y:S05]  /*2780*/  EXIT ;  /* 0x000000000000794d */ /* 0x000fea0003800000 */
        .weak           $__internal_0_$__cuda_sm20_div_rn_f64_full
        .type           $__internal_0_$__cuda_sm20_div_rn_f64_full,@function
        .size           $__internal_0_$__cuda_sm20_div_rn_f64_full,($__internal_1_$__cuda_sm20_rem_u64 - $__internal_0_$__cuda_sm20_div_rn_f64_full)
$__internal_0_$__cuda_sm20_div_rn_f64_full:
[----:B------:R-:W-:Y:S01]  /*2790*/  FSETP.GEU.AND P2, PT, |R39|, 1.469367938527859385e-39, PT ;  /* 0x001000002700780b */ /* 0x000fe20003f4e200 */
[----:B------:R-:W-:Y:S01]  /*27a0*/  BSSY.RECONVERGENT B1, `(.L_x_49) ;  /* 0x0000056000017945 */ /* 0x000fe20003800200 */
[C---:B------:R-:W-:Y:S02]  /*27b0*/  FSETP.GEU.AND P0, PT, |R7|.reuse, 1.469367938527859385e-39, PT ;  /* 0x001000000700780b */ /* 0x040fe40003f0e200 */
[----:B------:R-:W-:Y:S02]  /*27c0*/  MOV R6, R50 ;  /* 0x0000003200067202 */ /* 0x000fe40000000f00 */
[----:B------:R-:W-:Y:S02]  /*27d0*/  LOP3.LUT R51, R7, 0x800fffff, RZ, 0xc0, !PT ;  /* 0x800fffff07337812 */ /* 0x000fe400078ec0ff */
[----:B------:R-:W-:Y:S02]  /*27e0*/  LOP3.LUT R5, R39, 0x7ff00000, RZ, 0xc0, !PT ;  /* 0x7ff0000027057812 */ /* 0x000fe400078ec0ff */
[----:B------:R-:W-:-:S02]  /*27f0*/  LOP3.LUT R51, R51, 0x3ff00000, RZ, 0xfc, !PT ;  /* 0x3ff0000033337812 */ /* 0x000fc400078efcff */
[C---:B------:R-:W-:Y:S01]  /*2800*/  LOP3.LUT R45, R7.reuse, 0x7ff00000, RZ, 0xc0, !PT ;  /* 0x7ff00000072d7812 */ /* 0x040fe200078ec0ff */
[----:B------:R-:W-:Y:S01]  /*2810*/  @!P2 IMAD.MOV.U32 R46, RZ, RZ, RZ ;  /* 0x000000ffff2ea224 */ /* 0x000fe200078e00ff */
[----:B------:R-:W-:Y:S01]  /*2820*/  @!P2 LOP3.LUT R4, R7, 0x7ff00000, RZ, 0xc0, !PT ;  /* 0x7ff000000704a812 */ /* 0x000fe200078ec0ff */
[----:B------:R-:W-:Y:S01]  /*2830*/  @!P0 DMUL R50, R6, 8.98846567431157953865e+307 ;  /* 0x7fe0000006328828 */ /* 0x000fe20000000000 */
[C---:B------:R-:W-:Y:S01]  /*2840*/  ISETP.GE.U32.AND P1, PT, R5.reuse, R45, PT ;  /* 0x0000002d0500720c */ /* 0x040fe20003f26070 */
[----:B------:R-:W-:Y:S01]  /*2850*/  IMAD.MOV.U32 R44, RZ, RZ, R5 ;  /* 0x000000ffff2c7224 */ /* 0x000fe200078e0005 */
[----:B------:R-:W-:Y:S01]  /*2860*/  @!P2 ISETP.GE.U32.AND P3, PT, R5, R4, PT ;  /* 0x000000040500a20c */ /* 0x000fe20003f66070 */
[----:B------:R-:W-:Y:S02]  /*2870*/  IMAD.MOV.U32 R4, RZ, RZ, 0x1ca00000 ;  /* 0x1ca00000ff047424 */ /* 0x000fe400078e00ff */
[----:B------:R-:W0:Y:S03]  /*2880*/  MUFU.RCP64H R43, R51 ;  /* 0x00000033002b7308 */ /* 0x000e260000001800 */
[----:B------:R-:W-:-:S02]  /*2890*/  @!P2 SEL R42, R4, 0x63400000, !P3 ;  /* 0x63400000042aa807 */ /* 0x000fc40005800000 */
[----:B------:R-:W-:Y:S02]  /*28a0*/  SEL R48, R4, 0x63400000, !P1 ;  /* 0x6340000004307807 */ /* 0x000fe40004800000 */
[--C-:B------:R-:W-:Y:S02]  /*28b0*/  @!P2 LOP3.LUT R42, R42, 0x80000000, R39.reuse, 0xf8, !PT ;  /* 0x800000002a2aa812 */ /* 0x100fe400078ef827 */
[----:B------:R-:W-:Y:S01]  /*28c0*/  LOP3.LUT R49, R48, 0x800fffff, R39, 0xf8, !PT ;  /* 0x800fffff30317812 */ /* 0x000fe200078ef827 */
[----:B------:R-:W-:Y:S01]  /*28d0*/  IMAD.MOV.U32 R48, RZ, RZ, R38 ;  /* 0x000000ffff307224 */ /* 0x000fe200078e0026 */
[----:B------:R-:W-:Y:S01]  /*28e0*/  @!P2 LOP3.LUT R47, R42, 0x100000, RZ, 0xfc, !PT ;  /* 0x001000002a2fa812 */ /* 0x000fe200078efcff */
[----:B------:R-:W-:Y:S01]  /*28f0*/  IMAD.MOV.U32 R42, RZ, RZ, 0x1 ;  /* 0x00000001ff2a7424 */ /* 0x000fe200078e00ff */
[----:B------:R-:W-:-:S04]  /*2900*/  @!P0 LOP3.LUT R45, R51, 0x7ff00000, RZ, 0xc0, !PT ;  /* 0x7ff00000332d8812 */ /* 0x000fc800078ec0ff */
[----:B------:R-:W-:Y:S02]  /*2910*/  @!P2 DFMA R48, R48, 2, -R46 ;  /* 0x400000003030a82b */ /* 0x000fe4000000082e */
[----:B0-----:R-:W-:-:S08]  /*2920*/  DFMA R46, R42, -R50, 1 ;  /* 0x3ff000002a2e742b */ /* 0x001fd00000000832 */
[----:B------:R-:W-:Y:S01]  /*2930*/  DFMA R46, R46, R46, R46 ;  /* 0x0000002e2e2e722b */ /* 0x000fe2000000002e */
[----:B------:R-:W-:-:S07]  /*2940*/  @!P2 LOP3.LUT R44, R49, 0x7ff00000, RZ, 0xc0, !PT ;  /* 0x7ff00000312ca812 */ /* 0x000fce00078ec0ff */
[----:B------:R-:W-:-:S08]  /*2950*/  DFMA R42, R42, R46, R42 ;  /* 0x0000002e2a2a722b */ /* 0x000fd0000000002a */
[----:B------:R-:W-:-:S08]  /*2960*/  DFMA R52, R42, -R50, 1 ;  /* 0x3ff000002a34742b */ /* 0x000fd00000000832 */
[----:B------:R-:W-:-:S08]  /*2970*/  DFMA R52, R42, R52, R42 ;  /* 0x000000342a34722b */ /* 0x000fd0000000002a */
[----:B------:R-:W-:-:S08]  /*2980*/  DMUL R46, R52, R48 ;  /* 0x00000030342e7228 */ /* 0x000fd00000000000 */
[----:B------:R-:W-:-:S08]  /*2990*/  DFMA R42, R46, -R50, R48 ;  /* 0x800000322e2a722b */ /* 0x000fd00000000030 */
[----:B------:R-:W-:Y:S01]  /*29a0*/  DFMA R42, R52, R42, R46 ;  /* 0x0000002a342a722b */ /* 0x000fe2000000002e */
[----:B------:R-:W-:-:S05]  /*29b0*/  VIADD R46, R44, 0xffffffff ;  /* 0xffffffff2c2e7836 */ /* 0x000fca0000000000 */
[----:B------:R-:W-:Y:S01]  /*29c0*/  ISETP.GT.U32.AND P0, PT, R46, 0x7feffffe, PT ;  /* 0x7feffffe2e00780c */ /* 0x000fe20003f04070 */
[----:B------:R-:W-:-:S05]  /*29d0*/  VIADD R46, R45, 0xffffffff ;  /* 0xffffffff2d2e7836 */ /* 0x000fca0000000000 */
[----:B------:R-:W-:-:S13]  /*29e0*/  ISETP.GT.U32.OR P0, PT, R46, 0x7feffffe, P0 ;  /* 0x7feffffe2e00780c */ /* 0x000fda0000704470 */
[----:B------:R-:W-:Y:S05]  /*29f0*/  @P0 BRA `(.L_x_50) ;  /* 0x00000000006c0947 */ /* 0x000fea0003800000 */
[----:B------:R-:W-:-:S04]  /*2a00*/  LOP3.LUT R38, R7, 0x7ff00000, RZ, 0xc0, !PT ;  /* 0x7ff0000007267812 */ /* 0x000fc800078ec0ff */
[CC--:B------:R-:W-:Y:S02]  /*2a10*/  VIADDMNMX R39, R5.reuse, -R38.reuse, 0xb9600000, !PT ;  /* 0xb960000005277446 */ /* 0x0c0fe40007800926 */
[----:B------:R-:W-:Y:S01]  /*2a20*/  ISETP.GE.U32.AND P0, PT, R5, R38, PT ;  /* 0x000000260500720c */ /* 0x000fe20003f06070 */
[----:B------:R-:W-:Y:S01]  /*2a30*/  IMAD.MOV.U32 R38, RZ, RZ, RZ ;  /* 0x000000ffff267224 */ /* 0x000fe200078e00ff */
[----:B------:R-:W-:Y:S02]  /*2a40*/  VIMNMX R39, PT, PT, R39, 0x46a00000, PT ;  /* 0x46a0000027277848 */ /* 0x000fe40003fe0100 */
[----:B------:R-:W-:-:S05]  /*2a50*/  SEL R4, R4, 0x63400000, !P0 ;  /* 0x6340000004047807 */ /* 0x000fca0004000000 */
[----:B------:R-:W-:-:S04]  /*2a60*/  IMAD.IADD R4, R39, 0x1, -R4 ;  /* 0x0000000127047824 */ /* 0x000fc800078e0a04 */
[----:B------:R-:W-:-:S06]  /*2a70*/  VIADD R39, R4, 0x7fe00000 ;  /* 0x7fe0000004277836 */ /* 0x000fcc0000000000 */
[----:B------:R-:W-:-:S10]  /*2a80*/  DMUL R46, R42, R38 ;  /* 0x000000262a2e7228 */ /* 0x000fd40000000000 */
[----:B------:R-:W-:-:S13]  /*2a90*/  FSETP.GTU.AND P0, PT, |R47|, 1.469367938527859385e-39, PT ;  /* 0x001000002f00780b */ /* 0x000fda0003f0c200 */
[----:B------:R-:W-:Y:S05]  /*2aa0*/  @P0 BRA `(.L_x_51) ;  /* 0x0000000000940947 */ /* 0x000fea0003800000 */
[----:B------:R-:W-:Y:S01]  /*2ab0*/  DFMA R48, R42, -R50, R48 ;  /* 0x800000322a30722b */ /* 0x000fe20000000030 */
[----:B------:R-:W-:-:S09]  /*2ac0*/  IMAD.MOV.U32 R44, RZ, RZ, RZ ;  /* 0x000000ffff2c7224 */ /* 0x000fd200078e00ff */
[C---:B------:R-:W-:Y:S02]  /*2ad0*/  FSETP.NEU.AND P0, PT, R49.reuse, RZ, PT ;  /* 0x000000ff3100720b */ /* 0x040fe40003f0d000 */
[----:B------:R-:W-:-:S04]  /*2ae0*/  LOP3.LUT R6, R49, 0x80000000, R7, 0x48, !PT ;  /* 0x8000000031067812 */ /* 0x000fc800078e4807 */
[----:B------:R-:W-:-:S07]  /*2af0*/  LOP3.LUT R45, R6, R39, RZ, 0xfc, !PT ;  /* 0x00000027062d7212 */ /* 0x000fce00078efcff */
[----:B------:R-:W-:Y:S05]  /*2b00*/  @!P0 BRA `(.L_x_51) ;  /* 0x00000000007c8947 */ /* 0x000fea0003800000 */
[----:B------:R-:W-:Y:S01]  /*2b10*/  IMAD.MOV R39, RZ, RZ, -R4 ;  /* 0x000000ffff277224 */ /* 0x000fe200078e0a04 */
[----:B------:R-:W-:Y:S02]  /*2b20*/  MOV R38, RZ ;  /* 0x000000ff00267202 */ /* 0x000fe40000000f00 */
[----:B------:R-:W-:-:S04]  /*2b30*/  IADD3 R5, PT, PT, -R4, -0x43300000, RZ ;  /* 0xbcd0000004057810 */ /* 0x000fc80007ffe1ff */
[----:B------:R-:W-:Y:S02]  /*2b40*/  DFMA R38, R46, -R38, R42 ;  /* 0x800000262e26722b */ /* 0x000fe4000000002a */
[----:B------:R-:W-:-:S08]  /*2b50*/  DMUL.RP R42, R42, R44 ;  /* 0x0000002c2a2a7228 */ /* 0x000fd00000008000 */
[----:B------:R-:W-:Y:S02]  /*2b60*/  FSETP.NEU.AND P0, PT, |R39|, R5, PT ;  /* 0x000000052700720b */ /* 0x000fe40003f0d200 */
[----:B------:R-:W-:Y:S02]  /*2b70*/  LOP3.LUT R5, R43, R6, RZ, 0x3c, !PT ;  /* 0x000000062b057212 */ /* 0x000fe400078e3cff */
[----:B------:R-:W-:Y:S02]  /*2b80*/  FSEL R46, R42, R46, !P0 ;  /* 0x0000002e2a2e7208 */ /* 0x000fe40004000000 */
[----:B------:R-:W-:Y:S01]  /*2b90*/  FSEL R47, R5, R47, !P0 ;  /* 0x0000002f052f7208 */ /* 0x000fe20004000000 */
[----:B------:R-:W-:Y:S06]  /*2ba0*/  BRA `(.L_x_51) ;  /* 0x0000000000547947 */ /* 0x000fec0003800000 */
.L_x_50:
[----:B------:R-:W-:-:S14]  /*2bb0*/  DSETP.NAN.AND P0, PT, R38, R38, PT ;  /* 0x000000262600722a */ /* 0x000fdc0003f08000 */
[----:B------:R-:W-:Y:S05]  /*2bc0*/  @P0 BRA `(.L_x_52) ;  /* 0x0000000000440947 */ /* 0x000fea0003800000 */
[----:B------:R-:W-:-:S14]  /*2bd0*/  DSETP.NAN.AND P0, PT, R6, R6, PT ;  /* 0x000000060600722a */ /* 0x000fdc0003f08000 */
[----:B------:R-:W-:Y:S05]  /*2be0*/  @P0 BRA `(.L_x_53) ;  /* 0x0000000000300947 */ /* 0x000fea0003800000 */
[----:B------:R-:W-:Y:S01]  /*2bf0*/  ISETP.NE.AND P0, PT, R44, R45, PT ;  /* 0x0000002d2c00720c */ /* 0x000fe20003f05270 */
[----:B------:R-:W-:Y:S02]  /*2c00*/  IMAD.MOV.U32 R46, RZ, RZ, 0x0 ;  /* 0x00000000ff2e7424 */ /* 0x000fe400078e00ff */
[----:B------:R-:W-:-:S10]  /*2c10*/  IMAD.MOV.U32 R47, RZ, RZ, -0x80000 ;  /* 0xfff80000ff2f7424 */ /* 0x000fd400078e00ff */
[----:B------:R-:W-:Y:S05]  /*2c20*/  @!P0 BRA `(.L_x_51) ;  /* 0x0000000000348947 */ /* 0x000fea0003800000 */
[----:B------:R-:W-:Y:S02]  /*2c30*/  ISETP.NE.AND P0, PT, R44, 0x7ff00000, PT ;  /* 0x7ff000002c00780c */ /* 0x000fe40003f05270 */
[----:B------:R-:W-:Y:S02]  /*2c40*/  LOP3.LUT R47, R39, 0x80000000, R7, 0x48, !PT ;  /* 0x80000000272f7812 */ /* 0x000fe400078e4807 */
[----:B------:R-:W-:-:S13]  /*2c50*/  ISETP.EQ.OR P0, PT, R45, RZ, !P0 ;  /* 0x000000ff2d00720c */ /* 0x000fda0004702670 */
[----:B------:R-:W-:Y:S01]  /*2c60*/  @P0 LOP3.LUT R4, R47, 0x7ff00000, RZ, 0xfc, !PT ;  /* 0x7ff000002f040812 */ /* 0x000fe200078efcff */
[----:B------:R-:W-:Y:S02]  /*2c70*/  @!P0 IMAD.MOV.U32 R46, RZ, RZ, RZ ;  /* 0x000000ffff2e8224 */ /* 0x000fe400078e00ff */
[----:B------:R-:W-:Y:S02]  /*2c80*/  @P0 IMAD.MOV.U32 R46, RZ, RZ, RZ ;  /* 0x000000ffff2e0224 */ /* 0x000fe400078e00ff */
[----:B------:R-:W-:Y:S01]  /*2c90*/  @P0 IMAD.MOV.U32 R47, RZ, RZ, R4 ;  /* 0x000000ffff2f0224 */ /* 0x000fe200078e0004 */
[----:B------:R-:W-:Y:S06]  /*2ca0*/  BRA `(.L_x_51) ;  /* 0x0000000000147947 */ /* 0x000fec0003800000 */
.L_x_53:
[----:B------:R-:W-:Y:S01]  /*2cb0*/  LOP3.LUT R47, R7, 0x80000, RZ, 0xfc, !PT ;  /* 0x00080000072f7812 */ /* 0x000fe200078efcff */
[----:B------:R-:W-:Y:S01]  /*2cc0*/  IMAD.MOV.U32 R46, RZ, RZ, R6 ;  /* 0x000000ffff2e7224 */ /* 0x000fe200078e0006 */
[----:B------:R-:W-:Y:S06]  /*2cd0*/  BRA `(.L_x_51) ;  /* 0x0000000000087947 */ /* 0x000fec0003800000 */
.L_x_52:
[----:B------:R-:W-:Y:S01]  /*2ce0*/  LOP3.LUT R47, R39, 0x80000, RZ, 0xfc, !PT ;  /* 0x00080000272f7812 */ /* 0x000fe200078efcff */
[----:B------:R-:W-:-:S07]  /*2cf0*/  IMAD.MOV.U32 R46, RZ, RZ, R38 ;  /* 0x000000ffff2e7224 */ /* 0x000fce00078e0026 */
.L_x_51:
[----:B------:R-:W-:Y:S05]  /*2d00*/  BSYNC.RECONVERGENT B1 ;  /* 0x0000000000017941 */ /* 0x000fea0003800200 */
.L_x_49:
[----:B------:R-:W-:Y:S02]  /*2d10*/  IMAD.MOV.U32 R4, RZ, RZ, R33 ;  /* 0x000000ffff047224 */ /* 0x000fe400078e0021 */
[----:B------:R-:W-:-:S04]  /*2d20*/  IMAD.MOV.U32 R5, RZ, RZ, 0x0 ;  /* 0x00000000ff057424 */ /* 0x000fc800078e00ff */
[----:B------:R-:W-:Y:S05]  /*2d30*/  RET.REL.NODEC R4 `(_Z15metropolis_stepPdm21metropolis_parametersP17curandStateXORWOW) ;  /* 0xffffffd004b07950 */ /* 0x000fea0003c3ffff */
        .weak           $__internal_1_$__cuda_sm20_rem_u64
        .type           $__internal_1_$__cuda_sm20_rem_u64,@function
        .size           $__internal_1_$__cuda_sm20_rem_u64,($_Z15metropolis_stepPdm21metropolis_parametersP17curandStateXORWOW$__internal_accurate_pow - $__internal_1_$__cuda_sm20_rem_u64)
$__internal_1_$__cuda_sm20_rem_u64:
[----:B------:R-:W0:Y:S01]  /*2d40*/  LDCU.64 UR6, c[0x0][0x3c0] ;  /* 0x00007800ff0677ac */ /* 0x000e220008000a00 */
[----:B------:R-:W1:Y:S01]  /*2d50*/  LDC.64 R4, c[0x0][0x3c0] ;  /* 0x0000f000ff047b82 */ /* 0x000e620000000a00 */
[----:B0-----:R-:W0:Y:S08]  /*2d60*/  I2F.U64.RP R7, UR6 ;  /* 0x0000000600077d12 */ /* 0x001e300008309000 */
[----:B0-----:R-:W0:Y:S02]  /*2d70*/  MUFU.RCP R7, R7 ;  /* 0x0000000700077308 */ /* 0x001e240000001000 */
[----:B0-----:R-:W-:-:S06]  /*2d80*/  VIADD R8, R7, 0x1ffffffe ;  /* 0x1ffffffe07087836 */ /* 0x001fcc0000000000 */
[----:B------:R-:W1:Y:S02]  /*2d90*/  F2I.U64.TRUNC R8, R8 ;  /* 0x0000000800087311 */ /* 0x000e64000020d800 */
[----:B-1----:R-:W-:-:S04]  /*2da0*/  IMAD.WIDE.U32 R10, R8, R4, RZ ;  /* 0x00000004080a7225 */ /* 0x002fc800078e00ff */
[----:B------:R-:W-:Y:S01]  /*2db0*/  IMAD R11, R8, R5, R11 ;  /* 0x00000005080b7224 */ /* 0x000fe200078e020b */
[----:B------:R-:W-:-:S03]  /*2dc0*/  IADD3 R13, P0, PT, RZ, -R10, RZ ;  /* 0x8000000aff0d7210 */ /* 0x000fc60007f1e0ff */
[----:B------:R-:W-:Y:S02]  /*2dd0*/  IMAD R11, R9, R4, R11 ;  /* 0x00000004090b7224 */ /* 0x000fe400078e020b */
[----:B------:R-:W-:-:S04]  /*2de0*/  IMAD.HI.U32 R10, R8, R13, RZ ;  /* 0x0000000d080a7227 */ /* 0x000fc800078e00ff */
[----:B------:R-:W-:Y:S02]  /*2df0*/  IMAD.X R15, RZ, RZ, ~R11, P0 ;  /* 0x000000ffff0f7224 */ /* 0x000fe400000e0e0b */
[----:B------:R-:W-:Y:S02]  /*2e00*/  IMAD.MOV.U32 R11, RZ, RZ, R8 ;  /* 0x000000ffff0b7224 */ /* 0x000fe400078e0008 */
[-C--:B------:R-:W-:Y:S02]  /*2e10*/  IMAD R33, R9, R15.reuse, RZ ;  /* 0x0000000f09217224 */ /* 0x080fe400078e02ff */
[----:B------:R-:W-:-:S04]  /*2e20*/  IMAD.WIDE.U32 R10, P0, R8, R15, R10 ;  /* 0x0000000f080a7225 */ /* 0x000fc8000780000a */
[----:B------:R-:W-:-:S04]  /*2e30*/  IMAD.HI.U32 R7, R9, R15, RZ ;  /* 0x0000000f09077227 */ /* 0x000fc800078e00ff */
[----:B------:R-:W-:Y:S01]  /*2e40*/  IMAD.HI.U32 R10, P1, R9, R13, R10 ;  /* 0x0000000d090a7227 */ /* 0x000fe2000782000a */
[----:B------:R-:W-:-:S04]  /*2e50*/  IADD3.X R7, PT, PT, R7, R9, RZ, P0, !PT ;  /* 0x0000000907077210 */ /* 0x000fc800007fe4ff */
[----:B------:R-:W-:-:S04]  /*2e60*/  IADD3 R11, P2, PT, R33, R10, RZ ;  /* 0x0000000a210b7210 */ /* 0x000fc80007f5e0ff */
[----:B------:R-:W-:Y:S01]  /*2e70*/  IADD3.X R7, PT, PT, RZ, RZ, R7, P2, P1 ;  /* 0x000000ffff077210 */ /* 0x000fe200017e2407 */
[----:B------:R-:W-:-:S04]  /*2e80*/  IMAD.WIDE.U32 R8, R11, R4, RZ ;  /* 0x000000040b087225 */ /* 0x000fc800078e00ff */
[----:B------:R-:W-:Y:S01]  /*2e90*/  IMAD R9, R11, R5, R9 ;  /* 0x000000050b097224 */ /* 0x000fe200078e0209 */
[----:B------:R-:W-:-:S03]  /*2ea0*/  IADD3 R13, P0, PT, RZ, -R8, RZ ;  /* 0x80000008ff0d7210 */ /* 0x000fc60007f1e0ff */
[----:B------:R-:W-:Y:S02]  /*2eb0*/  IMAD R9, R7, R4, R9 ;  /* 0x0000000407097224 */ /* 0x000fe400078e0209 */
[----:B------:R-:W-:-:S04]  /*2ec0*/  IMAD.HI.U32 R10, R11, R13, RZ ;  /* 0x0000000d0b0a7227 */ /* 0x000fc800078e00ff */
[----:B------:R-:W-:Y:S02]  /*2ed0*/  IMAD.X R8, RZ, RZ, ~R9, P0 ;  /* 0x000000ffff087224 */ /* 0x000fe400000e0e09 */
[----:B------:R-:W-:Y:S02]  /*2ee0*/  IMAD.MOV.U32 R9, RZ, RZ, RZ ;  /* 0x000000ffff097224 */ /* 0x000fe400078e00ff */
[----:B------:R-:W-:-:S04]  /*2ef0*/  IMAD.WIDE.U32 R10, P0, R11, R8, R10 ;  /* 0x000000080b0a7225 */ /* 0x000fc8000780000a */
[C---:B------:R-:W-:Y:S02]  /*2f00*/  IMAD R12, R7.reuse, R8, RZ ;  /* 0x00000008070c7224 */ /* 0x040fe400078e02ff */
[----:B------:R-:W-:-:S04]  /*2f10*/  IMAD.HI.U32 R11, P1, R7, R13, R10 ;  /* 0x0000000d070b7227 */ /* 0x000fc8000782000a */
[----:B------:R-:W-:Y:S01]  /*2f20*/  IMAD.HI.U32 R8, R7, R8, RZ ;  /* 0x0000000807087227 */ /* 0x000fe200078e00ff */
[----:B------:R-:W-:-:S03]  /*2f30*/  IADD3 R11, P2, PT, R12, R11, RZ ;  /* 0x0000000b0c0b7210 */ /* 0x000fc60007f5e0ff */
[----:B------:R-:W-:Y:S02]  /*2f40*/  IMAD.X R7, R8, 0x1, R7, P0 ;  /* 0x0000000108077824 */ /* 0x000fe400000e0607 */
[----:B------:R-:W-:-:S03]  /*2f50*/  IMAD.HI.U32 R8, R11, R2, RZ ;  /* 0x000000020b087227 */ /* 0x000fc600078e00ff */
[----:B------:R-:W-:Y:S01]  /*2f60*/  IADD3.X R7, PT, PT, RZ, RZ, R7, P2, P1 ;  /* 0x000000ffff077210 */ /* 0x000fe200017e2407 */
[----:B------:R-:W-:-:S04]  /*2f70*/  IMAD.WIDE.U32 R8, R11, R3, R8 ;  /* 0x000000030b087225 */ /* 0x000fc800078e0008 */
[C---:B------:R-:W-:Y:S02]  /*2f80*/  IMAD R11, R7.reuse, R3, RZ ;  /* 0x00000003070b7224 */ /* 0x040fe400078e02ff */
[----:B------:R-:W-:-:S04]  /*2f90*/  IMAD.HI.U32 R8, P0, R7, R2, R8 ;  /* 0x0000000207087227 */ /* 0x000fc80007800008 */
[----:B------:R-:W-:Y:S01]  /*2fa0*/  IMAD.HI.U32 R7, R7, R3, RZ ;  /* 0x0000000307077227 */ /* 0x000fe200078e00ff */
[----:B------:R-:W-:-:S03]  /*2fb0*/  IADD3 R11, P1, PT, R11, R8, RZ ;  /* 0x000000080b0b7210 */ /* 0x000fc60007f3e0ff */
[----:B------:R-:W-:Y:S02]  /*2fc0*/  IMAD.X R7, RZ, RZ, R7, P0 ;  /* 0x000000ffff077224 */ /* 0x000fe400000e0607 */
[----:B------:R-:W-:-:S04]  /*2fd0*/  IMAD.WIDE.U32 R8, R11, R4, RZ ;  /* 0x000000040b087225 */ /* 0x000fc800078e00ff */
[----:B------:R-:W-:Y:S02]  /*2fe0*/  IMAD.X R7, RZ, RZ, R7, P1 ;  /* 0x000000ffff077224 */ /* 0x000fe400008e0607 */
[----:B------:R-:W-:Y:S01]  /*2ff0*/  IMAD R11, R11, R5, R9 ;  /* 0x000000050b0b7224 */ /* 0x000fe200078e0209 */
[----:B------:R-:W-:-:S03]  /*3000*/  IADD3 R9, P1, PT, -R8, R2, RZ ;  /* 0x0000000208097210 */ /* 0x000fc60007f3e1ff */
[-C--:B------:R-:W-:Y:S01]  /*3010*/  IMAD R2, R7, R4.reuse, R11 ;  /* 0x0000000407027224 */ /* 0x080fe200078e020b */
[----:B------:R-:W-:-:S03]  /*3020*/  ISETP.GE.U32.AND P0, PT, R9, R4, PT ;  /* 0x000000040900720c */ /* 0x000fc60003f06070 */
[----:B------:R-:W-:Y:S01]  /*3030*/  IMAD.X R2, R3, 0x1, ~R2, P1 ;  /* 0x0000000103027824 */ /* 0x000fe200008e0e02 */
[----:B------:R-:W-:-:S04]  /*3040*/  IADD3 R7, P1, PT, R9, -R4, RZ ;  /* 0x8000000409077210 */ /* 0x000fc80007f3e0ff */
[C---:B------:R-:W-:Y:S01]  /*3050*/  ISETP.GE.U32.AND.EX P0, PT, R2.reuse, R5, PT, P0 ;  /* 0x000000050200720c */ /* 0x040fe20003f06100 */
[----:B------:R-:W-:Y:S01]  /*3060*/  IMAD.X R8, R2, 0x1, ~R5, P1 ;  /* 0x0000000102087824 */ /* 0x000fe200008e0e05 */
[----:B------:R-:W-:Y:S02]  /*3070*/  ISETP.NE.U32.AND P1, PT, R4, RZ, PT ;  /* 0x000000ff0400720c */ /* 0x000fe40003f25070 */
[----:B------:R-:W-:Y:S02]  /*3080*/  SEL R7, R7, R9, P0 ;  /* 0x0000000907077207 */ /* 0x000fe40000000000 */
[----:B------:R-:W-:Y:S02]  /*3090*/  SEL R8, R8, R2, P0 ;  /* 0x0000000208087207 */ /* 0x000fe40000000000 */
[CC--:B------:R-:W-:Y:S02]  /*30a0*/  ISETP.GE.U32.AND P0, PT, R7.reuse, R4.reuse, PT ;  /* 0x000000040700720c */ /* 0x0c0fe40003f06070 */
[----:B------:R-:W-:-:S02]  /*30b0*/  IADD3 R2, P2, PT, R7, -R4, RZ ;  /* 0x8000000407027210 */ /* 0x000fc40007f5e0ff */
[C---:B------:R-:W-:Y:S02]  /*30c0*/  ISETP.GE.U32.AND.EX P0, PT, R8.reuse, R5, PT, P0 ;  /* 0x000000050800720c */ /* 0x040fe40003f06100 */
[----:B------:R-:W-:Y:S01]  /*30d0*/  ISETP.NE.AND.EX P1, PT, R5, RZ, PT, P1 ;  /* 0x000000ff0500720c */ /* 0x000fe20003f25310 */
[----:B------:R-:W-:Y:S01]  /*30e0*/  IMAD.X R3, R8, 0x1, ~R5, P2 ;  /* 0x0000000108037824 */ /* 0x000fe200010e0e05 */
[----:B------:R-:W-:Y:S01]  /*30f0*/  SEL R2, R2, R7, P0 ;  /* 0x0000000702027207 */ /* 0x000fe20000000000 */
[----:B------:R-:W-:-:S03]  /*3100*/  IMAD.MOV.U32 R7, RZ, RZ, 0x0 ;  /* 0x00000000ff077424 */ /* 0x000fc600078e00ff */
[----:B------:R-:W-:Y:S02]  /*3110*/  SEL R3, R3, R8, P0 ;  /* 0x0000000803037207 */ /* 0x000fe40000000000 */
[----:B------:R-:W-:Y:S02]  /*3120*/  SEL R2, R2, 0xffffffff, P1 ;  /* 0xffffffff02027807 */ /* 0x000fe40000800000 */
[----:B------:R-:W-:Y:S01]  /*3130*/  SEL R3, R3, 0xffffffff, P1 ;  /* 0xffffffff03037807 */ /* 0x000fe20000800000 */
[----:B------:R-:W-:Y:S06]  /*3140*/  RET.REL.NODEC R6 `(_Z15metropolis_stepPdm21metropolis_parametersP17curandStateXORWOW) ;  /* 0xffffffcc06ac7950 */ /* 0x000fec0003c3ffff */
        .type           $_Z15metropolis_stepPdm21metropolis_parametersP17curandStateXORWOW$__internal_accurate_pow,@function
        .size           $_Z15metropolis_stepPdm21metropolis_parametersP17curandStateXORWOW$__internal_accurate_pow,(.L_x_82 - $_Z15metropolis_stepPdm21metropolis_parametersP17curandStateXORWOW$__internal_accurate_pow)
$_Z15metropolis_stepPdm21metropolis_parametersP17curandStateXORWOW$__internal_accurate_pow:
[----:B------:R-:W-:Y:S01]  /*3150*/  ISETP.GT.U32.AND P0, PT, R4, 0xfffff, PT ;  /* 0x000fffff0400780c */ /* 0x000fe20003f04070 */
[----:B------:R-:W-:Y:S01]  /*3160*/  IMAD.MOV.U32 R38, RZ, RZ, R5 ;  /* 0x000000ffff267224 */ /* 0x000fe200078e0005 */
[----:B------:R-:W-:Y:S01]  /*3170*/  UMOV UR6, 0x7d2cafe2 ;  /* 0x7d2cafe200067882 */ /* 0x000fe20000000000 */
[--C-:B------:R-:W-:Y:S01]  /*3180*/  IMAD.MOV.U32 R39, RZ, RZ, R4.reuse ;  /* 0x000000ffff277224 */ /* 0x100fe200078e0004 */
[----:B------:R-:W-:Y:S01]  /*3190*/  UMOV UR7, 0x3eb0f5ff ;  /* 0x3eb0f5ff00077882 */ /* 0x000fe20000000000 */
[--C-:B------:R-:W-:Y:S01]  /*31a0*/  IMAD.MOV.U32 R7, RZ, RZ, R4.reuse ;  /* 0x000000ffff077224 */ /* 0x100fe200078e0004 */
[----:B------:R-:W-:Y:S01]  /*31b0*/  SHF.R.U32.HI R4, RZ, 0x14, R4 ;  /* 0x00000014ff047819 */ /* 0x000fe20000011604 */
[----:B------:R-:W-:Y:S01]  /*31c0*/  IMAD.MOV.U32 R42, RZ, RZ, RZ ;  /* 0x000000ffff2a7224 */ /* 0x000fe200078e00ff */
[----:B------:R-:W-:Y:S01]  /*31d0*/  UMOV UR10, 0xfefa39ef ;  /* 0xfefa39ef000a7882 */ /* 0x000fe20000000000 */
[----:B------:R-:W-:Y:S01]  /*31e0*/  IMAD.MOV.U32 R50, RZ, RZ, 0x41ad3b5a ;  /* 0x41ad3b5aff327424 */ /* 0x000fe200078e00ff */
[----:B------:R-:W-:Y:S01]  /*31f0*/  UMOV UR11, 0x3fe62e42 ;  /* 0x3fe62e42000b7882 */ /* 0x000fe20000000000 */
[----:B------:R-:W-:-:S02]  /*3200*/  IMAD.MOV.U32 R51, RZ, RZ, 0x3ed0f5d2 ;  /* 0x3ed0f5d2ff337424 */ /* 0x000fc400078e00ff */
[----:B------:R-:W-:-:S10]  /*3210*/  @!P0 DMUL R38, R38, 1.80143985094819840000e+16 ;  /* 0x4350000026268828 */ /* 0x000fd40000000000 */
[----:B------:R-:W-:Y:S01]  /*3220*/  @!P0 MOV R7, R39 ;  /* 0x0000002700078202 */ /* 0x000fe20000000f00 */
[----:B------:R-:W-:Y:S01]  /*3230*/  @!P0 IMAD.MOV.U32 R5, RZ, RZ, R38 ;  /* 0x000000ffff058224 */ /* 0x000fe200078e0026 */
[----:B------:R-:W-:Y:S02]  /*3240*/  @!P0 LEA.HI R4, R39, 0xffffffca, RZ, 0xc ;  /* 0xffffffca27048811 */ /* 0x000fe400078f60ff */
[----:B------:R-:W-:Y:S01]  /*3250*/  LOP3.LUT R7, R7, 0x800fffff, RZ, 0xc0, !PT ;  /* 0x800fffff07077812 */ /* 0x000fe200078ec0ff */
[----:B------:R-:W-:-:S03]  /*3260*/  IMAD.MOV.U32 R48, RZ, RZ, R5 ;  /* 0x000000ffff307224 */ /* 0x000fc600078e0005 */
[----:B------:R-:W-:-:S04]  /*3270*/  LOP3.LUT R7, R7, 0x3ff00000, RZ, 0xfc, !PT ;  /* 0x3ff0000007077812 */ /* 0x000fc800078efcff */
[----:B------:R-:W-:Y:S01]  /*3280*/  ISETP.GE.U32.AND P1, PT, R7, 0x3ff6a09f, PT ;  /* 0x3ff6a09f0700780c */ /* 0x000fe20003f26070 */
[----:B------:R-:W-:-:S12]  /*3290*/  IMAD.MOV.U32 R49, RZ, RZ, R7 ;  /* 0x000000ffff317224 */ /* 0x000fd800078e0007 */
[----:B------:R-:W-:-:S04]  /*32a0*/  @P1 VIADD R5, R49, 0xfff00000 ;  /* 0xfff0000031051836 */ /* 0x000fc80000000000 */
[----:B------:R-:W-:Y:S02]  /*32b0*/  @P1 IMAD.MOV.U32 R49, RZ, RZ, R5 ;  /* 0x000000ffff311224 */ /* 0x000fe400078e0005 */
[C---:B------:R-:W-:Y:S02]  /*32c0*/  VIADD R5, R4.reuse, 0xfffffc01 ;  /* 0xfffffc0104057836 */ /* 0x040fe40000000000 */
[----:B------:R-:W-:Y:S02]  /*32d0*/  @P1 VIADD R5, R4, 0xfffffc02 ;  /* 0xfffffc0204051836 */ /* 0x000fe40000000000 */
[C---:B------:R-:W-:Y:S02]  /*32e0*/  DADD R46, R48.reuse, 1 ;  /* 0x3ff00000302e7429 */ /* 0x040fe40000000000 */
[----:B------:R-:W-:-:S04]  /*32f0*/  DADD R48, R48, -1 ;  /* 0xbff0000030307429 */ /* 0x000fc80000000000 */
[----:B------:R-:W0:Y:S02]  /*3300*/  MUFU.RCP64H R43, R47 ;  /* 0x0000002f002b7308 */ /* 0x000e240000001800 */
[----:B0-----:R-:W-:-:S08]  /*3310*/  DFMA R46, -R46, R42, 1 ;  /* 0x3ff000002e2e742b */ /* 0x001fd0000000012a */
[----:B------:R-:W-:-:S08]  /*3320*/  DFMA R46, R46, R46, R46 ;  /* 0x0000002e2e2e722b */ /* 0x000fd0000000002e */
[----:B------:R-:W-:-:S08]  /*3330*/  DFMA R46, R42, R46, R42 ;  /* 0x0000002e2a2e722b */ /* 0x000fd0000000002a */
[----:B------:R-:W-:-:S08]  /*3340*/  DMUL R44, R48, R46 ;  /* 0x0000002e302c7228 */ /* 0x000fd00000000000 */
[----:B------:R-:W-:-:S08]  /*3350*/  DFMA R44, R48, R46, R44 ;  /* 0x0000002e302c722b */ /* 0x000fd0000000002c */
[----:B------:R-:W-:Y:S02]  /*3360*/  DADD R42, R48, -R44 ;  /* 0x00000000302a7229 */ /* 0x000fe4000000082c */
[----:B------:R-:W-:-:S06]  /*3370*/  DMUL R52, R44, R44 ;  /* 0x0000002c2c347228 */ /* 0x000fcc0000000000 */
[----:B------:R-:W-:-:S08]  /*3380*/  DADD R42, R42, R42 ;  /* 0x000000002a2a7229 */ /* 0x000fd0000000002a */
[-C--:B------:R-:W-:Y:S02]  /*3390*/  DFMA R42, R48, -R44.reuse, R42 ;  /* 0x8000002c302a722b */ /* 0x080fe4000000002a */
[----:B------:R-:W-:-:S06]  /*33a0*/  DMUL R48, R44, R44 ;  /* 0x0000002c2c307228 */ /* 0x000fcc0000000000 */
[----:B------:R-:W-:Y:S02]  /*33b0*/  DMUL R42, R46, R42 ;  /* 0x0000002a2e2a7228 */ /* 0x000fe40000000000 */
[----:B------:R-:W-:Y:S01]  /*33c0*/  DFMA R50, R48, UR6, R50 ;  /* 0x0000000630327c2b */ /* 0x000fe20008000032 */
[----:B------:R-:W-:Y:S01]  /*33d0*/  UMOV UR6, 0x75488a3f ;  /* 0x75488a3f00067882 */ /* 0x000fe20000000000 */
[----:B------:R-:W-:-:S06]  /*33e0*/  UMOV UR7, 0x3ef3b20a ;  /* 0x3ef3b20a00077882 */ /* 0x000fcc0000000000 */
[----:B------:R-:W-:Y:S01]  /*33f0*/  DFMA R54, R48, R50, UR6 ;  /* 0x0000000630367e2b */ /* 0x000fe20008000032 */
[----:B------:R-:W-:Y:S01]  /*3400*/  UMOV UR6, 0xe4faecd5 ;  /* 0xe4faecd500067882 */ /* 0x000fe20000000000 */
[----:B------:R-:W-:Y:S01]  /*3410*/  UMOV UR7, 0x3f1745cd ;  /* 0x3f1745cd00077882 */ /* 0x000fe20000000000 */
[----:B------:R-:W-:Y:S02]  /*3420*/  VIADD R51, R43, 0x100000 ;  /* 0x001000002b337836 */ /* 0x000fe40000000000 */
[----:B------:R-:W-:-:S03]  /*3430*/  IMAD.MOV.U32 R50, RZ, RZ, R42 ;  /* 0x000000ffff327224 */ /* 0x000fc600078e002a */
        /* <DEDUP_REMOVED lines=12> */
[----:B------:R-:W-:-:S08]  /*3500*/  DFMA R46, R48, R54, UR6 ;  /* 0x00000006302e7e2b */ /* 0x000fd00008000036 */
[----:B------:R-:W-:Y:S01]  /*3510*/  DADD R38, -R46, UR6 ;  /* 0x000000062e267e29 */ /* 0x000fe20008000100 */
[----:B------:R-:W-:Y:S01]  /*3520*/  UMOV UR6, 0xb9e7b0 ;  /* 0x00b9e7b000067882 */ /* 0x000fe20000000000 */
[----:B------:R-:W-:-:S06]  /*3530*/  UMOV UR7, 0x3c46a4cb ;  /* 0x3c46a4cb00077882 */ /* 0x000fcc0000000000 */
[----:B------:R-:W-:Y:S02]  /*3540*/  DFMA R54, R48, R54, R38 ;  /* 0x000000363036722b */ /* 0x000fe40000000026 */
[C---:B------:R-:W-:Y:S02]  /*3550*/  DFMA R38, R44.reuse, R44, -R52 ;  /* 0x0000002c2c26722b */ /* 0x040fe40000000834 */
[----:B------:R-:W-:-:S04]  /*3560*/  DMUL R48, R44, R52 ;  /* 0x000000342c307228 */ /* 0x000fc80000000000 */
[----:B------:R-:W-:Y:S01]  /*3570*/  DADD R54, R54, -UR6 ;  /* 0x8000000636367e29 */ /* 0x000fe20008000000 */
[----:B------:R-:W-:Y:S01]  /*3580*/  UMOV UR6, 0x80000000 ;  /* 0x8000000000067882 */ /* 0x000fe20000000000 */
[C---:B------:R-:W-:Y:S01]  /*3590*/  DFMA R50, R44.reuse, R50, R38 ;  /* 0x000000322c32722b */ /* 0x040fe20000000026 */
[----:B------:R-:W-:Y:S01]  /*35a0*/  UMOV UR7, 0x43300000 ;  /* 0x4330000000077882 */ /* 0x000fe20000000000 */
[----:B------:R-:W-:-:S08]  /*35b0*/  DFMA R38, R44, R52, -R48 ;  /* 0x000000342c26722b */ /* 0x000fd00000000830 */
[----:B------:R-:W-:-:S08]  /*35c0*/  DFMA R38, R42, R52, R38 ;  /* 0x000000342a26722b */ /* 0x000fd00000000026 */
[----:B------:R-:W-:Y:S02]  /*35d0*/  DFMA R38, R44, R50, R38 ;  /* 0x000000322c26722b */ /* 0x000fe40000000026 */
[----:B------:R-:W-:-:S08]  /*35e0*/  DADD R50, R46, R54 ;  /* 0x000000002e327229 */ /* 0x000fd00000000036 */
[----:B------:R-:W-:Y:S02]  /*35f0*/  DADD R46, R46, -R50 ;  /* 0x000000002e2e7229 */ /* 0x000fe40000000832 */
[----:B------:R-:W-:-:S06]  /*3600*/  DMUL R52, R50, R48 ;  /* 0x0000003032347228 */ /* 0x000fcc0000000000 */
[----:B------:R-:W-:Y:S02]  /*3610*/  DADD R54, R54, R46 ;  /* 0x0000000036367229 */ /* 0x000fe4000000002e */
[----:B------:R-:W-:-:S08]  /*3620*/  DFMA R46, R50, R48, -R52 ;  /* 0x00000030322e722b */ /* 0x000fd00000000834 */
[----:B------:R-:W-:-:S08]  /*3630*/  DFMA R38, R50, R38, R46 ;  /* 0x000000263226722b */ /* 0x000fd0000000002e */
[----:B------:R-:W-:-:S08]  /*3640*/  DFMA R54, R54, R48, R38 ;  /* 0x000000303636722b */ /* 0x000fd00000000026 */
[----:B------:R-:W-:-:S08]  /*3650*/  DADD R46, R52, R54 ;  /* 0x00000000342e7229 */ /* 0x000fd00000000036 */
[--C-:B------:R-:W-:Y:S02]  /*3660*/  DADD R38, R44, R46.reuse ;  /* 0x000000002c267229 */ /* 0x100fe4000000002e */
[----:B------:R-:W-:-:S06]  /*3670*/  DADD R52, R52, -R46 ;  /* 0x0000000034347229 */ /* 0x000fcc000000082e */
[----:B------:R-:W-:Y:S02]  /*3680*/  DADD R44, R44, -R38 ;  /* 0x000000002c2c7229 */ /* 0x000fe40000000826 */
[----:B------:R-:W-:-:S06]  /*3690*/  DADD R52, R54, R52 ;  /* 0x0000000036347229 */ /* 0x000fcc0000000034 */
[----:B------:R-:W-:-:S08]  /*36a0*/  DADD R44, R46, R44 ;  /* 0x000000002e2c7229 */ /* 0x000fd0000000002c */
[----:B------:R-:W-:Y:S01]  /*36b0*/  DADD R52, R52, R44 ;  /* 0x0000000034347229 */ /* 0x000fe2000000002c */
[----:B------:R-:W-:Y:S01]  /*36c0*/  HFMA2 R45, -RZ, RZ, 3.59375, 0 ;  /* 0x43300000ff2d7431 */ /* 0x000fe200000001ff */
[----:B------:R-:W-:-:S06]  /*36d0*/  LOP3.LUT R44, R5, 0x80000000, RZ, 0x3c, !PT ;  /* 0x80000000052c7812 */ /* 0x000fcc00078e3cff */
[----:B------:R-:W-:Y:S02]  /*36e0*/  DADD R42, R42, R52 ;  /* 0x000000002a2a7229 */ /* 0x000fe40000000034 */
[----:B------:R-:W-:Y:S01]  /*36f0*/  DADD R44, R44, -UR6 ;  /* 0x800000062c2c7e29 */ /* 0x000fe20008000000 */
[----:B------:R-:W-:Y:S01]  /*3700*/  UMOV UR6, 0xfefa39ef ;  /* 0xfefa39ef00067882 */ /* 0x000fe20000000000 */
[----:B------:R-:W-:-:S04]  /*3710*/  UMOV UR7, 0x3fe62e42 ;  /* 0x3fe62e4200077882 */ /* 0x000fc80000000000 */
[----:B------:R-:W-:-:S08]  /*3720*/  DADD R46, R38, R42 ;  /* 0x00000000262e7229 */ /* 0x000fd0000000002a */
[--C-:B------:R-:W-:Y:S01]  /*3730*/  DFMA R4, R44, UR6, R46.reuse ;  /* 0x000000062c047c2b */ /* 0x100fe2000800002e */
[----:B------:R-:W-:Y:S01]  /*3740*/  UMOV UR6, 0x3b39803f ;  /* 0x3b39803f00067882 */ /* 0x000fe20000000000 */
[----:B------:R-:W-:Y:S01]  /*3750*/  DADD R48, R38, -R46 ;  /* 0x0000000026307229 */ /* 0x000fe2000000082e */
[----:B------:R-:W-:-:S05]  /*3760*/  UMOV UR7, 0x3c7abc9e ;  /* 0x3c7abc9e00077882 */ /* 0x000fca0000000000 */
[----:B------:R-:W-:Y:S02]  /*3770*/  DFMA R38, R44, -UR10, R4 ;  /* 0x8000000a2c267c2b */ /* 0x000fe40008000004 */
[----:B------:R-:W-:-:S06]  /*3780*/  DADD R48, R42, R48 ;  /* 0x000000002a307229 */ /* 0x000fcc0000000030 */
[----:B------:R-:W-:Y:S01]  /*3790*/  DADD R38, -R46, R38 ;  /* 0x000000002e267229 */ /* 0x000fe20000000126 */
[----:B------:R-:W-:Y:S02]  /*37a0*/  IMAD.MOV.U32 R46, RZ, RZ, 0x652b82fe ;  /* 0x652b82feff2e7424 */ /* 0x000fe400078e00ff */
[----:B------:R-:W-:-:S05]  /*37b0*/  IMAD.MOV.U32 R47, RZ, RZ, 0x3ff71547 ;  /* 0x3ff71547ff2f7424 */ /* 0x000fca00078e00ff */
[----:B------:R-:W-:-:S08]  /*37c0*/  DADD R38, R48, -R38 ;  /* 0x0000000030267229 */ /* 0x000fd00000000826 */
[----:B------:R-:W-:Y:S01]  /*37d0*/  DFMA R44, R44, UR6, R38 ;  /* 0x000000062c2c7c2b */ /* 0x000fe20008000026 */
[----:B------:R-:W-:Y:S02]  /*37e0*/  USHF.L.U32 UR7, UR5, 0x1, URZ ;  /* 0x0000000105077899 */ /* 0x000fe400080006ff */
[----:B------:R-:W-:Y:S02]  /*37f0*/  ULOP3.LUT UR6, UR5, 0xff0fffff, URZ, 0xc0, !UPT ;  /* 0xff0fffff05067892 */ /* 0x000fe4000f8ec0ff */
[----:B------:R-:W-:-:S03]  /*3800*/  UISETP.GT.U32.AND UP0, UPT, UR7, -0x2000001, UPT ;  /* 0xfdffffff0700788c */ /* 0x000fc6000bf04070 */
[----:B------:R-:W-:Y:S01]  /*3810*/  DADD R38, R4, R44 ;  /* 0x0000000004267229 */ /* 0x000fe2000000002c */
[----:B------:R-:W-:-:S03]  /*3820*/  USEL UR7, UR6, UR5, UP0 ;  /* 0x0000000506077287 */ /* 0x000fc60008000000 */
[----:B------:R-:W-:-:S04]  /*3830*/  UMOV UR6, UR4 ;  /* 0x0000000400067c82 */ /* 0x000fc80008000000 */
[----:B------:R-:W-:Y:S02]  /*3840*/  DADD R42, R4, -R38 ;  /* 0x00000000042a7229 */ /* 0x000fe40000000826 */
[----:B------:R-:W-:-:S06]  /*3850*/  DMUL R4, R38, UR6 ;  /* 0x0000000626047c28 */ /* 0x000fcc0008000000 */
[----:B------:R-:W-:Y:S02]  /*3860*/  DADD R42, R44, R42 ;  /* 0x000000002c2a7229 */ /* 0x000fe4000000002a */
[----:B------:R-:W-:-:S08]  /*3870*/  DFMA R38, R38, UR6, -R4 ;  /* 0x0000000626267c2b */ /* 0x000fd00008000804 */
[----:B------:R-:W-:Y:S01]  /*3880*/  DFMA R42, R42, UR6, R38 ;  /* 0x000000062a2a7c2b */ /* 0x000fe20008000026 */
[----:B------:R-:W-:Y:S01]  /*3890*/  UMOV UR6, 0x3b39803f ;  /* 0x3b39803f00067882 */ /* 0x000fe20000000000 */
[----:B------:R-:W-:-:S06]  /*38a0*/  UMOV UR7, 0x3c7abc9e ;  /* 0x3c7abc9e00077882 */ /* 0x000fcc0000000000 */
[----:B------:R-:W-:-:S08]  /*38b0*/  DADD R48, R4, R42 ;  /* 0x0000000004307229 */ /* 0x000fd0000000002a */
[----:B------:R-:W-:Y:S02]  /*38c0*/  DFMA R46, R48, R46, 6.75539944105574400000e+15 ;  /* 0x43380000302e742b */ /* 0x000fe4000000002e */
[----:B------:R-:W-:Y:S01]  /*38d0*/  FSETP.GEU.AND P0, PT, |R49|, 4.1917929649353027344, PT ;  /* 0x4086232b3100780b */ /* 0x000fe20003f0e200 */
[----:B------:R-:W-:-:S05]  /*38e0*/  DADD R4, R4, -R48 ;  /* 0x0000000004047229 */ /* 0x000fca0000000830 */
[----:B------:R-:W-:-:S03]  /*38f0*/  DADD R38, R46, -6.75539944105574400000e+15 ;  /* 0xc33800002e267429 */ /* 0x000fc60000000000 */
[----:B------:R-:W-:-:S05]  /*3900*/  DADD R42, R42, R4 ;  /* 0x000000002a2a7229 */ /* 0x000fca0000000004 */
[----:B------:R-:W-:-:S08]  /*3910*/  DFMA R44, R38, -UR10, R48 ;  /* 0x8000000a262c7c2b */ /* 0x000fd00008000030 */
        /* <DEDUP_REMOVED lines=30> */
[----:B------:R-:W-:-:S08]  /*3b00*/  DFMA R38, R44, R38, 1 ;  /* 0x3ff000002c26742b */ /* 0x000fd00000000026 */
[----:B------:R-:W-:-:S10]  /*3b10*/  DFMA R38, R44, R38, 1 ;  /* 0x3ff000002c26742b */ /* 0x000fd40000000026 */
[----:B------:R-:W-:Y:S02]  /*3b20*/  IMAD R45, R46, 0x100000, R39 ;  /* 0x001000002e2d7824 */ /* 0x000fe400078e0227 */
[----:B------:R-:W-:Y:S01]  /*3b30*/  IMAD.MOV.U32 R44, RZ, RZ, R38 ;  /* 0x000000ffff2c7224 */ /* 0x000fe200078e0026 */
[----:B------:R-:W-:Y:S06]  /*3b40*/  @!P0 BRA `(.L_x_54) ;  /* 0x0000000000308947 */ /* 0x000fec0003800000 */
[----:B------:R-:W-:Y:S01]  /*3b50*/  FSETP.GEU.AND P0, PT, |R49|, 4.2275390625, PT ;  /* 0x408748003100780b */ /* 0x000fe20003f0e200 */
[C---:B------:R-:W-:Y:S02]  /*3b60*/  DADD R44, R48.reuse, +INF ;  /* 0x7ff00000302c7429 */ /* 0x040fe40000000000 */
[----:B------:R-:W-:-:S08]  /*3b70*/  DSETP.GEU.AND P1, PT, R48, RZ, PT ;  /* 0x000000ff3000722a */ /* 0x000fd00003f2e000 */
[----:B------:R-:W-:Y:S02]  /*3b80*/  FSEL R44, R44, RZ, P1 ;  /* 0x000000ff2c2c7208 */ /* 0x000fe40000800000 */
[----:B------:R-:W-:Y:S02]  /*3b90*/  @!P0 LEA.HI R4, R46, R46, RZ, 0x1 ;  /* 0x0000002e2e048211 */ /* 0x000fe400078f08ff */
[----:B------:R-:W-:Y:S02]  /*3ba0*/  FSEL R45, R45, RZ, P1 ;  /* 0x000000ff2d2d7208 */ /* 0x000fe40000800000 */
[----:B------:R-:W-:-:S05]  /*3bb0*/  @!P0 SHF.R.S32.HI R4, RZ, 0x1, R4 ;  /* 0x00000001ff048819 */ /* 0x000fca0000011404 */
[----:B------:R-:W-:Y:S02]  /*3bc0*/  @!P0 IMAD.IADD R5, R46, 0x1, -R4 ;  /* 0x000000012e058824 */ /* 0x000fe400078e0a04 */
[----:B------:R-:W-:Y:S02]  /*3bd0*/  @!P0 IMAD R39, R4, 0x100000, R39 ;  /* 0x0010000004278824 */ /* 0x000fe400078e0227 */
[----:B------:R-:W-:Y:S01]  /*3be0*/  @!P0 IMAD.MOV.U32 R4, RZ, RZ, RZ ;  /* 0x000000ffff048224 */ /* 0x000fe200078e00ff */
[----:B------:R-:W-:-:S06]  /*3bf0*/  @!P0 LEA R5, R5, 0x3ff00000, 0x14 ;  /* 0x3ff0000005058811 */ /* 0x000fcc00078ea0ff */
[----:B------:R-:W-:-:S11]  /*3c00*/  @!P0 DMUL R44, R38, R4 ;  /* 0x00000004262c8228 */ /* 0x000fd60000000000 */
.L_x_54:
[----:B------:R-:W-:Y:S01]  /*3c10*/  DFMA R42, R42, R44, R44 ;  /* 0x0000002c2a2a722b */ /* 0x000fe2000000002c */
[----:B------:R-:W-:Y:S01]  /*3c20*/  IMAD.MOV.U32 R4, RZ, RZ, R6 ;  /* 0x000000ffff047224 */ /* 0x000fe200078e0006 */
[----:B------:R-:W-:Y:S01]  /*3c30*/  DSETP.NEU.AND P0, PT, |R44|, +INF , PT ;  /* 0x7ff000002c00742a */ /* 0x000fe20003f0d200 */
[----:B------:R-:W-:-:S07]  /*3c40*/  IMAD.MOV.U32 R5, RZ, RZ, 0x0 ;  /* 0x00000000ff057424 */ /* 0x000fce00078e00ff */
[----:B------:R-:W-:Y:S02]  /*3c50*/  FSEL R33, R44, R42, !P0 ;  /* 0x0000002a2c217208 */ /* 0x000fe40004000000 */
[----:B------:R-:W-:Y:S01]  /*3c60*/  FSEL R7, R45, R43, !P0 ;  /* 0x0000002b2d077208 */ /* 0x000fe20004000000 */
[----:B------:R-:W-:Y:S06]  /*3c70*/  RET.REL.NODEC R4 `(_Z15metropolis_stepPdm21metropolis_parametersP17curandStateXORWOW) ;  /* 0xffffffc004e07950 */ /* 0x000fec0003c3ffff */
.L_x_55:
[----:B------:R-:W-:-:S00]  /*3c80*/  BRA `(.L_x_55) ;  /* 0xfffffffc00fc7947 */ /* 0x000fc0000383ffff */
[----:B------:R-:W-:-:S00]  /*3c90*/  NOP ;  /* 0x0000000000007918 */ /* 0x000fc00000000000 */
        /* <DEDUP_REMOVED lines=14> */
.L_x_82:


//--------------------- .text._Z30action_latticeconf_synchronousPd21metropolis_parametersS_ --------------------------
	.section	.text._Z30action_latticeconf_synchronousPd21metropolis_parametersS_,"ax",@progbits
	.align	128
        .global         _Z30action_latticeconf_synchronousPd21metropolis_parametersS_
        .type           _Z30action_latticeconf_synchronousPd21metropolis_parametersS_,@function
        .size           _Z30action_latticeconf_synchronousPd21metropolis_parametersS_,(.L_x_84 - _Z30action_latticeconf_synchronousPd21metropolis_parametersS_)
        .other          _Z30action_latticeconf_synchronousPd21metropolis_parametersS_,@"STO_CUDA_ENTRY STV_DEFAULT"
_Z30action_latticeconf_synchronousPd21metropolis_parametersS_:
.text._Z30action_latticeconf_synchronousPd21metropolis_parametersS_:
[----:B------:R-:W-:Y:S01]  /*0000*/  LDC R1, c[0x0][0x37c] ;  /* 0x0000df00ff017b82 */ /* 0x000fe20000000800 */
[----:B------:R-:W0:Y:S02]  /*0010*/  LDCU.64 UR4, c[0x0][0x3b8] ;  /* 0x00007700ff0477ac */ /* 0x000e240008000a00 */
[----:B0-----:R-:W-:-:S04]  /*0020*/  ISETP.NE.U32.AND P0, PT, RZ, UR4, PT ;  /* 0x00000004ff007c0c */ /* 0x001fc8000bf05070 */
[----:B------:R-:W-:-:S13]  /*0030*/  ISETP.NE.AND.EX P0, PT, RZ, UR5, PT, P0 ;  /* 0x00000005ff007c0c */ /* 0x000fda000bf05300 */
[----:B------:R-:W-:Y:S05]  /*0040*/  @!P0 EXIT ;  /* 0x000000000000894d */ /* 0x000fea0003800000 */
[----:B------:R-:W0:Y:S01]  /*0050*/  LDCU.64 UR4, c[0x0][0x3b0] ;  /* 0x00007600ff0477ac */ /* 0x000e220008000a00 */
[----:B------:R-:W-:Y:S01]  /*0060*/  MOV R0, 0xd0 ;  /* 0x000000d000007802 */ /* 0x000fe20000000f00 */
[----:B------:R-:W1:Y:S01]  /*0070*/  LDCU.64 UR8, c[0x0][0x358] ;  /* 0x00006b00ff0877ac */ /* 0x000e620008000a00 */
[----:B------:R-:W2:Y:S01]  /*0080*/  LDCU.64 UR10, c[0x0][0x3b8] ;  /* 0x00007700ff0a77ac */ /* 0x000ea20008000a00 */
[----:B0-----:R-:W-:Y:S01]  /*0090*/  DADD R24, -RZ, |UR4| ;  /* 0x40000004ff187e29 */ /* 0x001fe20008000100 */
[----:B------:R-:W-:Y:S01]  /*00a0*/  UMOV UR4, URZ ;  /* 0x000000ff00047c82 */ /* 0x000fe20008000000 */
[----:B-1----:R-:W-:-:S09]  /*00b0*/  UMOV UR5, 0x40000000 ;  /* 0x4000000000057882 */ /* 0x002fd20000000000 */
[----:B--2---:R-:W-:Y:S05]  /*00c0*/  CALL.REL.NOINC `($_Z30action_latticeconf_synchronousPd21metropolis_parametersS_$__internal_accurate_pow) ;  /* 0x0000000c00587944 */ /* 0x004fea0003c00000 */
[----:B------:R-:W0:Y:S01]  /*00d0*/  LDC.64 R12, c[0x0][0x418] ;  /* 0x00010600ff0c7b82 */ /* 0x000e220000000a00 */
[----:B------:R-:W1:Y:S01]  /*00e0*/  LDCU.64 UR6, c[0x0][0x380] ;  /* 0x00007000ff0677ac */ /* 0x000e620008000a00 */
[----:B------:R-:W2:Y:S06]  /*00f0*/  LDCU.64 UR16, c[0x0][0x3b0] ;  /* 0x00007600ff1077ac */ /* 0x000eac0008000a00 */
[----:B------:R-:W3:Y:S01]  /*0100*/  LDC.64 R4, c[0x0][0x3b0] ;  /* 0x0000ec00ff047b82 */ /* 0x000ee20000000a00 */
[----:B------:R-:W4:Y:S07]  /*0110*/  LDCU.64 UR12, c[0x0][0x3f8] ;  /* 0x00007f00ff0c77ac */ /* 0x000f2e0008000a00 */
[----:B------:R-:W2:Y:S01]  /*0120*/  LDC.64 R10, c[0x0][0x3f0] ;  /* 0x0000fc00ff0a7b82 */ /* 0x000ea20000000a00 */
[----:B0-----:R-:W5:Y:S07]  /*0130*/  LDG.E.64 R12, desc[UR8][R12.64] ;  /* 0x000000080c0c7981 */ /* 0x001f6e000c1e1b00 */
[----:B------:R-:W0:Y:S01]  /*0140*/  LDC.64 R8, c[0x0][0x400] ;  /* 0x00010000ff087b82 */ /* 0x000e220000000a00 */
[----:B-1----:R-:W-:-:S04]  /*0150*/  UIADD3 UR5, UP0, UPT, UR6, 0x8, URZ ;  /* 0x0000000806057890 */ /* 0x002fc8000ff1e0ff */
[----:B------:R-:W-:Y:S01]  /*0160*/  UIADD3.X UR6, UPT, UPT, URZ, UR7, URZ, UP0, !UPT ;  /* 0x00000007ff067290 */ /* 0x000fe200087fe4ff */
[C---:B---3--:R-:W-:Y:S02]  /*0170*/  DADD R2, R4.reuse, 2 ;  /* 0x4000000004027429 */ /* 0x048fe40000000000 */
[C---:B------:R-:W-:Y:S02]  /*0180*/  DSETP.NEU.AND P2, PT, R4.reuse, RZ, PT ;  /* 0x000000ff0400722a */ /* 0x040fe40003f4d000 */
[----:B------:R-:W-:-:S04]  /*0190*/  DSETP.NAN.AND P1, PT, R4, R4, PT ;  /* 0x000000040400722a */ /* 0x000fc80003f28000 */
[----:B------:R-:W-:Y:S02]  /*01a0*/  FSEL R7, R14, RZ, P2 ;  /* 0x000000ff0e077208 */ /* 0x000fe40001000000 */
[----:B------:R-:W-:Y:S02]  /*01b0*/  LOP3.LUT R2, R3, 0x7ff00000, RZ, 0xc0, !PT ;  /* 0x7ff0000003027812 */ /* 0x000fe400078ec0ff */
[----:B------:R-:W-:Y:S01]  /*01c0*/  FSEL R15, R16, RZ, P2 ;  /* 0x000000ff100f7208 */ /* 0x000fe20001000000 */
[C---:B------:R-:W-:Y:S01]  /*01d0*/  DSETP.NEU.AND P2, PT, |R4|.reuse, +INF , PT ;  /* 0x7ff000000400742a */ /* 0x040fe20003f4d200 */
[----:B------:R-:W-:Y:S01]  /*01e0*/  ISETP.NE.AND P0, PT, R2, 0x7ff00000, PT ;  /* 0x7ff000000200780c */ /* 0x000fe20003f05270 */
[----:B------:R-:W-:-:S10]  /*01f0*/  DADD R2, R4, 2 ;  /* 0x4000000004027429 */ /* 0x000fd40000000000 */
[----:B------:R-:W-:Y:S02]  /*0200*/  FSEL R0, R2, R7, P1 ;  /* 0x0000000702007208 */ /* 0x000fe40000800000 */
[----:B------:R-:W-:Y:S01]  /*0210*/  FSEL R2, R3, R15, P1 ;  /* 0x0000000f03027208 */ /* 0x000fe20000800000 */
[----:B------:R-:W-:Y:S01]  /*0220*/  DSETP.NEU.AND P1, PT, R4, 1, PT ;  /* 0x3ff000000400742a */ /* 0x000fe20003f2d000 */
[----:B------:R-:W-:Y:S01]  /*0230*/  @!P0 FSEL R7, R0, RZ, P2 ;  /* 0x000000ff00078208 */ /* 0x000fe20001000000 */
[----:B------:R-:W-:Y:S01]  /*0240*/  IMAD.U32 R4, RZ, RZ, UR5 ;  /* 0x00000005ff047e24 */ /* 0x000fe2000f8e00ff */
[----:B------:R-:W-:Y:S01]  /*0250*/  @!P0 FSEL R15, R2, +QNAN , P2 ;  /* 0x7ff00000020f8808 */ /* 0x000fe20001000000 */
[----:B------:R-:W-:Y:S02]  /*0260*/  IMAD.U32 R5, RZ, RZ, UR6 ;  /* 0x00000006ff057e24 */ /* 0x000fe4000f8e00ff */
[----:B------:R-:W-:Y:S02]  /*0270*/  FSEL R6, R7, RZ, P1 ;  /* 0x000000ff07067208 */ /* 0x000fe40000800000 */
[----:B--2-4-:R-:W-:-:S07]  /*0280*/  FSEL R7, R15, 1.875, P1 ;  /* 0x3ff000000f077808 */ /* 0x014fce0000800000 */
.L_x_60:
[----:B-1----:R-:W2:Y:S04]  /*0290*/  LDG.E.64 R2, desc[UR8][R4.64+-0x8] ;  /* 0xfffff80804027981 */ /* 0x002ea8000c1e1b00 */
[----:B------:R-:W2:Y:S01]  /*02a0*/  LDG.E.64 R30, desc[UR8][R4.64] ;  /* 0x00000008041e7981 */ /* 0x000ea2000c1e1b00 */
[----:B------:R-:W-:Y:S01]  /*02b0*/  UIADD3 UR10, UP1, UPT, UR10, -0x1, URZ ;  /* 0xffffffff0a0a7890 */ /* 0x000fe2000ff3e0ff */
[----:B------:R-:W-:Y:S01]  /*02c0*/  MOV R0, 0x340 ;  /* 0x0000034000007802 */ /* 0x000fe20000000f00 */
[----:B------:R-:W-:Y:S02]  /*02d0*/  UMOV UR5, 0x40000000 ;  /* 0x4000000000057882 */ /* 0x000fe40000000000 */
[----:B------:R-:W-:Y:S02]  /*02e0*/  UISETP.NE.U32.AND UP0, UPT, UR10, URZ, UPT ;  /* 0x000000ff0a00728c */ /* 0x000fe4000bf05070 */
[----:B------:R-:W-:-:S04]  /*02f0*/  UIADD3.X UR11, UPT, UPT, UR11, -0x1, URZ, UP1, !UPT ;  /* 0xffffffff0b0b7890 */ /* 0x000fc80008ffe4ff */
[----:B------:R-:W-:Y:S01]  /*0300*/  UISETP.NE.AND.EX UP0, UPT, UR11, URZ, UPT, UP0 ;  /* 0x000000ff0b00728c */ /* 0x000fe2000bf05300 */
[----:B--2---:R-:W-:-:S08]  /*0310*/  DADD R30, -R2, R30 ;  /* 0x00000000021e7229 */ /* 0x004fd0000000011e */
[----:B------:R-:W-:-:S11]  /*0320*/  DADD R24, -RZ, |R30| ;  /* 0x00000000ff187229 */ /* 0x000fd6000000051e */
[----:B0----5:R-:W-:Y:S05]  /*0330*/  CALL.REL.NOINC `($_Z30action_latticeconf_synchronousPd21metropolis_parametersS_$__internal_accurate_pow) ;  /* 0x0000000800bc7944 */ /* 0x021fea0003c00000 */
[C---:B------:R-:W-:Y:S02]  /*0340*/  DADD R18, R30.reuse, 2 ;  /* 0x400000001e127429 */ /* 0x040fe40000000000 */
[C---:B------:R-:W-:Y:S02]  /*0350*/  DSETP.NEU.AND P1, PT, R30.reuse, RZ, PT ;  /* 0x000000ff1e00722a */ /* 0x040fe40003f2d000 */
[----:B------:R-:W-:-:S04]  /*0360*/  DSETP.NEU.AND P0, PT, R30, 1, PT ;  /* 0x3ff000001e00742a */ /* 0x000fc80003f0d000 */
[----:B------:R-:W-:Y:S02]  /*0370*/  FSEL R14, R14, RZ, P1 ;  /* 0x000000ff0e0e7208 */ /* 0x000fe40000800000 */
[----:B------:R-:W-:Y:S02]  /*0380*/  LOP3.LUT R18, R19, 0x7ff00000, RZ, 0xc0, !PT ;  /* 0x7ff0000013127812 */ /* 0x000fe400078ec0ff */
[----:B------:R-:W-:Y:S02]  /*0390*/  FSEL R15, R16, RZ, P1 ;  /* 0x000000ff100f7208 */ /* 0x000fe40000800000 */
[----:B------:R-:W-:Y:S01]  /*03a0*/  ISETP.NE.AND P2, PT, R18, 0x7ff00000, PT ;  /* 0x7ff000001200780c */ /* 0x000fe20003f45270 */
[----:B------:R-:W-:-:S12]  /*03b0*/  DMUL R18, R10, 0.5 ;  /* 0x3fe000000a127828 */ /* 0x000fd80000000000 */
[----:B------:R-:W-:Y:S05]  /*03c0*/  @P2 BRA `(.L_x_56) ;  /* 0x0000000000182947 */ /* 0x000fea0003800000 */
[----:B------:R-:W-:-:S14]  /*03d0*/  DSETP.NAN.AND P1, PT, R30, R30, PT ;  /* 0x0000001e1e00722a */ /* 0x000fdc0003f28000 */
[----:B------:R-:W-:Y:S01]  /*03e0*/  @P1 DADD R14, R30, 2 ;  /* 0x400000001e0e1429 */ /* 0x000fe20000000000 */
[----:B------:R-:W-:Y:S10]  /*03f0*/  @P1 BRA `(.L_x_56) ;  /* 0x00000000000c1947 */ /* 0x000ff40003800000 */
[----:B------:R-:W-:-:S14]  /*0400*/  DSETP.NEU.AND P1, PT, |R30|, +INF , PT ;  /* 0x7ff000001e00742a */ /* 0x000fdc0003f2d200 */
[----:B------:R-:W-:Y:S02]  /*0410*/  @!P1 IMAD.MOV.U32 R14, RZ, RZ, 0x0 ;  /* 0x00000000ff0e9424 */ /* 0x000fe400078e00ff */
[----:B------:R-:W-:-:S07]  /*0420*/  @!P1 IMAD.MOV.U32 R15, RZ, RZ, 0x7ff00000 ;  /* 0x7ff00000ff0f9424 */ /* 0x000fce00078e00ff */
.L_x_56:
[----:B------:R-:W-:Y:S01]  /*0430*/  FSEL R30, R14, RZ, P0 ;  /* 0x000000ff0e1e7208 */ /* 0x000fe20000000000 */
[----:B------:R-:W-:Y:S01]  /*0440*/  DADD R24, -RZ, |R2| ;  /* 0x00000000ff187229 */ /* 0x000fe20000000502 */
[----:B------:R-:W-:Y:S01]  /*0450*/  FSEL R31, R15, 1.875, P0 ;  /* 0x3ff000000f1f7808 */ /* 0x000fe20000000000 */
[----:B------:R-:W-:Y:S01]  /*0460*/  UMOV UR5, 0x40000000 ;  /* 0x4000000000057882 */ /* 0x000fe20000000000 */
[----:B------:R-:W-:-:S04]  /*0470*/  MOV R0, 0x4a0 ;  /* 0x000004a000007802 */ /* 0x000fc80000000f00 */
[----:B------:R-:W-:-:S11]  /*0480*/  DMUL R30, R18, R30 ;  /* 0x0000001e121e7228 */ /* 0x000fd60000000000 */
[----:B------:R-:W-:Y:S05]  /*0490*/  CALL.REL.NOINC `($_Z30action_latticeconf_synchronousPd21metropolis_parametersS_$__internal_accurate_pow) ;  /* 0x0000000800647944 */ /* 0x000fea0003c00000 */
[C---:B------:R-:W-:Y:S02]  /*04a0*/  DADD R18, R2.reuse, 2 ;  /* 0x4000000002127429 */ /* 0x040fe40000000000 */
[C---:B------:R-:W-:Y:S02]  /*04b0*/  DSETP.NEU.AND P0, PT, R2.reuse, RZ, PT ;  /* 0x000000ff0200722a */ /* 0x040fe40003f0d000 */
[----:B------:R-:W-:Y:S02]  /*04c0*/  DADD R24, -RZ, |R2| ;  /* 0x00000000ff187229 */ /* 0x000fe40000000502 */
[----:B------:R-:W-:Y:S02]  /*04d0*/  DSETP.NEU.AND P1, PT, R2, 1, PT ;  /* 0x3ff000000200742a */ /* 0x000fe40003f2d000 */
[----:B------:R-:W-:Y:S02]  /*04e0*/  FSEL R14, R14, RZ, P0 ;  /* 0x000000ff0e0e7208 */ /* 0x000fe40000000000 */
[----:B------:R-:W-:-:S02]  /*04f0*/  LOP3.LUT R18, R19, 0x7ff00000, RZ, 0xc0, !PT ;  /* 0x7ff0000013127812 */ /* 0x000fc400078ec0ff */
[----:B------:R-:W-:Y:S02]  /*0500*/  FSEL R15, R16, RZ, P0 ;  /* 0x000000ff100f7208 */ /* 0x000fe40000000000 */
        /* <DEDUP_REMOVED lines=8> */
.L_x_57:
[----:B------:R-:W-:Y:S01]  /*0590*/  FSEL R32, R14, RZ, P1 ;  /* 0x000000ff0e207208 */ /* 0x000fe20000800000 */
[----:B------:R-:W-:Y:S01]  /*05a0*/  UMOV UR5, 0x40100000 ;  /* 0x4010000000057882 */ /* 0x000fe20000000000 */
[----:B------:R-:W-:Y:S02]  /*05b0*/  FSEL R33, R15, 1.875, P1 ;  /* 0x3ff000000f217808 */ /* 0x000fe40000800000 */
[----:B------:R-:W-:-:S07]  /*05c0*/  MOV R0, 0x5e0 ;  /* 0x000005e000007802 */ /* 0x000fce0000000f00 */
[----:B------:R-:W-:Y:S05]  /*05d0*/  CALL.REL.NOINC `($_Z30action_latticeconf_synchronousPd21metropolis_parametersS_$__internal_accurate_pow) ;  /* 0x0000000800147944 */ /* 0x000fea0003c00000 */
[----:B------:R-:W0:Y:S01]  /*05e0*/  MUFU.RCP64H R19, R7 ;  /* 0x0000000700137308 */ /* 0x000e220000001800 */
[----:B------:R-:W-:-:S06]  /*05f0*/  IMAD.MOV.U32 R18, RZ, RZ, 0x1 ;  /* 0x00000001ff127424 */ /* 0x000fcc00078e00ff */
[----:B0-----:R-:W-:-:S08]  /*0600*/  DFMA R20, -R6, R18, 1 ;  /* 0x3ff000000614742b */ /* 0x001fd00000000112 */
[----:B------:R-:W-:-:S08]  /*0610*/  DFMA R20, R20, R20, R20 ;  /* 0x000000141414722b */ /* 0x000fd00000000014 */
[----:B------:R-:W-:-:S08]  /*0620*/  DFMA R20, R18, R20, R18 ;  /* 0x000000141214722b */ /* 0x000fd00000000012 */
[----:B------:R-:W-:-:S08]  /*0630*/  DFMA R18, -R6, R20, 1 ;  /* 0x3ff000000612742b */ /* 0x000fd00000000114 */
[----:B------:R-:W-:Y:S02]  /*0640*/  DFMA R20, R20, R18, R20 ;  /* 0x000000121414722b */ /* 0x000fe40000000014 */
[----:B------:R-:W-:-:S06]  /*0650*/  DADD R18, R2, 4 ;  /* 0x4010000002127429 */ /* 0x000fcc0000000000 */
[----:B------:R-:W-:-:S04]  /*0660*/  DMUL R22, R30, R20 ;  /* 0x000000141e167228 */ /* 0x000fc80000000000 */
[----:B------:R-:W-:Y:S02]  /*0670*/  LOP3.LUT R18, R19, 0x7ff00000, RZ, 0xc0, !PT ;  /* 0x7ff0000013127812 */ /* 0x000fe400078ec0ff */
[----:B------:R-:W-:Y:S02]  /*0680*/  FSEL R19, R16, RZ, P0 ;  /* 0x000000ff10137208 */ /* 0x000fe40000000000 */
[----:B------:R-:W-:Y:S01]  /*0690*/  ISETP.NE.AND P2, PT, R18, 0x7ff00000, PT ;  /* 0x7ff000001200780c */ /* 0x000fe20003f45270 */
[----:B------:R-:W-:Y:S01]  /*06a0*/  DFMA R24, -R6, R22, R30 ;  /* 0x000000160618722b */ /* 0x000fe2000000011e */
[----:B------:R-:W-:-:S07]  /*06b0*/  FSEL R18, R14, RZ, P0 ;  /* 0x000000ff0e127208 */ /* 0x000fce0000000000 */
[----:B------:R-:W-:-:S04]  /*06c0*/  DFMA R14, R20, R24, R22 ;  /* 0x00000018140e722b */ /* 0x000fc80000000016 */
[----:B------:R-:W-:Y:S07]  /*06d0*/  @P2 BRA `(.L_x_58) ;  /* 0x0000000000182947 */ /* 0x000fee0003800000 */
[----:B------:R-:W-:-:S14]  /*06e0*/  DSETP.NAN.AND P0, PT, R2, R2, PT ;  /* 0x000000020200722a */ /* 0x000fdc0003f08000 */
[----:B------:R-:W-:Y:S01]  /*06f0*/  @P0 DADD R18, R2, 4 ;  /* 0x4010000002120429 */ /* 0x000fe20000000000 */
[----:B------:R-:W-:Y:S10]  /*0700*/  @P0 BRA `(.L_x_58) ;  /* 0x00000000000c0947 */ /* 0x000ff40003800000 */
[----:B------:R-:W-:-:S14]  /*0710*/  DSETP.NEU.AND P0, PT, |R2|, +INF , PT ;  /* 0x7ff000000200742a */ /* 0x000fdc0003f0d200 */
[----:B------:R-:W-:Y:S02]  /*0720*/  @!P0 IMAD.MOV.U32 R18, RZ, RZ, 0x0 ;  /* 0x00000000ff128424 */ /* 0x000fe400078e00ff */
[----:B------:R-:W-:-:S07]  /*0730*/  @!P0 IMAD.MOV.U32 R19, RZ, RZ, 0x7ff00000 ;  /* 0x7ff00000ff138424 */ /* 0x000fce00078e00ff */
.L_x_58:
[----:B------:R-:W-:Y:S01]  /*0740*/  FFMA R0, RZ, R7, R15 ;  /* 0x00000007ff007223 */ /* 0x000fe2000000000f */
[----:B------:R-:W-:Y:S01]  /*0750*/  FSEL R2, R18, RZ, P1 ;  /* 0x000000ff12027208 */ /* 0x000fe20000800000 */
[----:B------:R-:W-:Y:S01]  /*0760*/  DMUL R16, R8, 0.5 ;  /* 0x3fe0000008107828 */ /* 0x000fe20000000000 */
[----:B------:R-:W-:Y:S02]  /*0770*/  FSEL R3, R19, 1.875, P1 ;  /* 0x3ff0000013037808 */ /* 0x000fe40000800000 */
[----:B------:R-:W-:Y:S02]  /*0780*/  FSETP.GT.AND P0, PT, |R0|, 1.469367938527859385e-39, PT ;  /* 0x001000000000780b */ /* 0x000fe40003f04200 */
[----:B------:R-:W-:Y:S02]  /*0790*/  FSETP.GEU.AND P1, PT, |R31|, 6.5827683646048100446e-37, PT ;  /* 0x036000001f00780b */ /* 0x000fe40003f2e200 */
[----:B------:R-:W-:-:S08]  /*07a0*/  DMUL R2, R2, UR12 ;  /* 0x0000000c02027c28 */ /* 0x000fd00008000000 */
[----:B------:R-:W-:-:S03]  /*07b0*/  DFMA R32, R16, R32, R2 ;  /* 0x000000201020722b */ /* 0x000fc60000000002 */
[----:B------:R-:W-:Y:S08]  /*07c0*/  @P0 BRA P1, `(.L_x_59) ;  /* 0x0000000000080947 */ /* 0x000ff00000800000 */
[----:B------:R-:W-:-:S07]  /*07d0*/  MOV R0, 0x7f0 ;  /* 0x000007f000007802 */ /* 0x000fce0000000f00 */
[----:B------:R-:W-:Y:S05]  /*07e0*/  CALL.REL.NOINC `($__internal_2_$__cuda_sm20_div_rn_f64_full) ;  /* 0x0000000000207944 */ /* 0x000fea0003c00000 */
.L_x_59:
[----:B------:R-:W0:Y:S01]  /*07f0*/  LDC.64 R2, c[0x0][0x418] ;  /* 0x00010600ff027b82 */ /* 0x000e220000000a00 */
[----:B------:R-:W-:Y:S01]  /*0800*/  DADD R32, R32, R14 ;  /* 0x0000000020207229 */ /* 0x000fe2000000000e */
[----:B------:R-:W-:-:S05]  /*0810*/  IADD3 R4, P0, PT, R4, 0x8, RZ ;  /* 0x0000000804047810 */ /* 0x000fca0007f1e0ff */
[----:B------:R-:W-:Y:S02]  /*0820*/  IMAD.X R5, RZ, RZ, R5, P0 ;  /* 0x000000ffff057224 */ /* 0x000fe400000e0605 */
[----:B------:R-:W-:-:S07]  /*0830*/  DFMA R12, R32, UR16, R12 ;  /* 0x00000010200c7c2b */ /* 0x000fce000800000c */
[----:B0-----:R1:W-:Y:S01]  /*0840*/  STG.E.64 desc[UR8][R2.64], R12 ;  /* 0x0000000c02007986 */ /* 0x0013e2000c101b08 */
[----:B------:R-:W-:Y:S05]  /*0850*/  BRA.U UP0, `(.L_x_60) ;  /* 0xfffffff9008c7547 */ /* 0x000fea000b83ffff */
[----:B------:R-:W-:Y:S05]  /*0860*/  EXIT ;  /* 0x000000000000794d */ /* 0x000fea0003800000 */
        .weak           $__internal_2_$__cuda_sm20_div_rn_f64_full
        .type           $__internal_2_$__cuda_sm20_div_rn_f64_full,@function
        .size           $__internal_2_$__cuda_sm20_div_rn_f64_full,($_Z30action_latticeconf_synchronousPd21metropolis_parametersS_$__internal_accurate_pow - $__internal_2_$__cuda_sm20_div_rn_f64_full)
$__internal_2_$__cuda_sm20_div_rn_f64_full:
[C---:B------:R-:W-:Y:S01]  /*0870*/  FSETP.GEU.AND P0, PT, |R7|.reuse, 1.469367938527859385e-39, PT ;  /* 0x001000000700780b */ /* 0x040fe20003f0e200 */
[----:B------:R-:W-:Y:S01]  /*0880*/  IMAD.MOV.U32 R14, RZ, RZ, 0x1 ;  /* 0x00000001ff0e7424 */ /* 0x000fe200078e00ff */
[C---:B------:R-:W-:Y:S01]  /*0890*/  LOP3.LUT R2, R7.reuse, 0x800fffff, RZ, 0xc0, !PT ;  /* 0x800fffff07027812 */ /* 0x040fe200078ec0ff */
[----:B------:R-:W-:Y:S01]  /*08a0*/  IMAD.MOV.U32 R19, RZ, RZ, 0x1ca00000 ;  /* 0x1ca00000ff137424 */ /* 0x000fe200078e00ff */
[----:B------:R-:W-:Y:S02]  /*08b0*/  LOP3.LUT R23, R7, 0x7ff00000, RZ, 0xc0, !PT ;  /* 0x7ff0000007177812 */ /* 0x000fe400078ec0ff */
[----:B------:R-:W-:Y:S01]  /*08c0*/  LOP3.LUT R3, R2, 0x3ff00000, RZ, 0xfc, !PT ;  /* 0x3ff0000002037812 */ /* 0x000fe200078efcff */
[----:B------:R-:W-:Y:S01]  /*08d0*/  IMAD.MOV.U32 R2, RZ, RZ, R6 ;  /* 0x000000ffff027224 */ /* 0x000fe200078e0006 */
[----:B------:R-:W-:-:S04]  /*08e0*/  LOP3.LUT R18, R31, 0x7ff00000, RZ, 0xc0, !PT ;  /* 0x7ff000001f127812 */ /* 0x000fc800078ec0ff */
[----:B------:R-:W-:Y:S01]  /*08f0*/  ISETP.GE.U32.AND P1, PT, R18, R23, PT ;  /* 0x000000171200720c */ /* 0x000fe20003f26070 */
[----:B------:R-:W-:Y:S01]  /*0900*/  @!P0 DMUL R2, R6, 8.98846567431157953865e+307 ;  /* 0x7fe0000006028828 */ /* 0x000fe20000000000 */
[----:B------:R-:W-:-:S05]  /*0910*/  IMAD.MOV.U32 R22, RZ, RZ, R18 ;  /* 0x000000ffff167224 */ /* 0x000fca00078e0012 */
[----:B------:R-:W0:Y:S02]  /*0920*/  MUFU.RCP64H R15, R3 ;  /* 0x00000003000f7308 */ /* 0x000e240000001800 */
[----:B0-----:R-:W-:-:S08]  /*0930*/  DFMA R16, R14, -R2, 1 ;  /* 0x3ff000000e10742b */ /* 0x001fd00000000802 */
[----:B------:R-:W-:-:S08]  /*0940*/  DFMA R16, R16, R16, R16 ;  /* 0x000000101010722b */ /* 0x000fd00000000010 */
[----:B------:R-:W-:Y:S01]  /*0950*/  DFMA R16, R14, R16, R14 ;  /* 0x000000100e10722b */ /* 0x000fe2000000000e */
[----:B------:R-:W-:Y:S01]  /*0960*/  SEL R15, R19, 0x63400000, !P1 ;  /* 0x63400000130f7807 */ /* 0x000fe20004800000 */
[----:B------:R-:W-:Y:S01]  /*0970*/  IMAD.MOV.U32 R14, RZ, RZ, R30 ;  /* 0x000000ffff0e7224 */ /* 0x000fe200078e001e */
[----:B------:R-:W-:Y:S02]  /*0980*/  FSETP.GEU.AND P1, PT, |R31|, 1.469367938527859385e-39, PT ;  /* 0x001000001f00780b */ /* 0x000fe40003f2e200 */
[----:B------:R-:W-:-:S03]  /*0990*/  LOP3.LUT R15, R15, 0x800fffff, R31, 0xf8, !PT ;  /* 0x800fffff0f0f7812 */ /* 0x000fc600078ef81f */
[----:B------:R-:W-:-:S08]  /*09a0*/  DFMA R20, R16, -R2, 1 ;  /* 0x3ff000001014742b */ /* 0x000fd00000000802 */
[----:B------:R-:W-:Y:S01]  /*09b0*/  DFMA R16, R16, R20, R16 ;  /* 0x000000141010722b */ /* 0x000fe20000000010 */
[----:B------:R-:W-:Y:S10]  /*09c0*/  @P1 BRA `(.L_x_61) ;  /* 0x0000000000201947 */ /* 0x000ff40003800000 */
[----:B------:R-:W-:Y:S01]  /*09d0*/  LOP3.LUT R21, R7, 0x7ff00000, RZ, 0xc0, !PT ;  /* 0x7ff0000007157812 */ /* 0x000fe200078ec0ff */
[----:B------:R-:W-:-:S03]  /*09e0*/  IMAD.MOV.U32 R20, RZ, RZ, RZ ;  /* 0x000000ffff147224 */ /* 0x000fc600078e00ff */
[----:B------:R-:W-:-:S04]  /*09f0*/  ISETP.GE.U32.AND P1, PT, R18, R21, PT ;  /* 0x000000151200720c */ /* 0x000fc80003f26070 */
[----:B------:R-:W-:-:S04]  /*0a00*/  SEL R21, R19, 0x63400000, !P1 ;  /* 0x6340000013157807 */ /* 0x000fc80004800000 */
[----:B------:R-:W-:-:S04]  /*0a10*/  LOP3.LUT R21, R21, 0x80000000, R31, 0xf8, !PT ;  /* 0x8000000015157812 */ /* 0x000fc800078ef81f */
[----:B------:R-:W-:-:S06]  /*0a20*/  LOP3.LUT R21, R21, 0x100000, RZ, 0xfc, !PT ;  /* 0x0010000015157812 */ /* 0x000fcc00078efcff */
[----:B------:R-:W-:-:S10]  /*0a30*/  DFMA R14, R14, 2, -R20 ;  /* 0x400000000e0e782b */ /* 0x000fd40000000814 */
[----:B------:R-:W-:-:S07]  /*0a40*/  LOP3.LUT R22, R15, 0x7ff00000, RZ, 0xc0, !PT ;  /* 0x7ff000000f167812 */ /* 0x000fce00078ec0ff */
.L_x_61:
[----:B------:R-:W-:Y:S01]  /*0a50*/  @!P0 LOP3.LUT R23, R3, 0x7ff00000, RZ, 0xc0, !PT ;  /* 0x7ff0000003178812 */ /* 0x000fe200078ec0ff */
[----:B------:R-:W-:Y:S01]  /*0a60*/  VIADD R24, R22, 0xffffffff ;  /* 0xffffffff16187836 */ /* 0x000fe20000000000 */
[----:B------:R-:W-:-:S03]  /*0a70*/  DMUL R20, R16, R14 ;  /* 0x0000000e10147228 */ /* 0x000fc60000000000 */
[----:B------:R-:W-:Y:S01]  /*0a80*/  VIADD R26, R23, 0xffffffff ;  /* 0xffffffff171a7836 */ /* 0x000fe20000000000 */
[----:B------:R-:W-:-:S04]  /*0a90*/  ISETP.GT.U32.AND P0, PT, R24, 0x7feffffe, PT ;  /* 0x7feffffe1800780c */ /* 0x000fc80003f04070 */
[----:B------:R-:W-:Y:S01]  /*0aa0*/  ISETP.GT.U32.OR P0, PT, R26, 0x7feffffe, P0 ;  /* 0x7feffffe1a00780c */ /* 0x000fe20000704470 */
[----:B------:R-:W-:-:S08]  /*0ab0*/  DFMA R24, R20, -R2, R14 ;  /* 0x800000021418722b */ /* 0x000fd0000000000e */
[----:B------:R-:W-:-:S04]  /*0ac0*/  DFMA R16, R16, R24, R20 ;  /* 0x000000181010722b */ /* 0x000fc80000000014 */
[----:B------:R-:W-:Y:S07]  /*0ad0*/  @P0 BRA `(.L_x_62) ;  /* 0x00000000006c0947 */ /* 0x000fee0003800000 */
[----:B------:R-:W-:-:S04]  /*0ae0*/  LOP3.LUT R21, R7, 0x7ff00000, RZ, 0xc0, !PT ;  /* 0x7ff0000007157812 */ /* 0x000fc800078ec0ff */
[CC--:B------:R-:W-:Y:S02]  /*0af0*/  VIADDMNMX R20, R18.reuse, -R21.reuse, 0xb9600000, !PT ;  /* 0xb960000012147446 */ /* 0x0c0fe40007800915 */
[----:B------:R-:W-:Y:S02]  /*0b00*/  ISETP.GE.U32.AND P0, PT, R18, R21, PT ;  /* 0x000000151200720c */ /* 0x000fe40003f06070 */
[----:B------:R-:W-:Y:S02]  /*0b10*/  VIMNMX R20, PT, PT, R20, 0x46a00000, PT ;  /* 0x46a0000014147848 */ /* 0x000fe40003fe0100 */
[----:B------:R-:W-:-:S05]  /*0b20*/  SEL R19, R19, 0x63400000, !P0 ;  /* 0x6340000013137807 */ /* 0x000fca0004000000 */
[----:B------:R-:W-:Y:S02]  /*0b30*/  IMAD.IADD R22, R20, 0x1, -R19 ;  /* 0x0000000114167824 */ /* 0x000fe400078e0a13 */
[----:B------:R-:W-:Y:S02]  /*0b40*/  IMAD.MOV.U32 R20, RZ, RZ, RZ ;  /* 0x000000ffff147224 */ /* 0x000fe400078e00ff */
        /* <DEDUP_REMOVED lines=10> */
[----:B------:R-:W-:Y:S02]  /*0bf0*/  IMAD.MOV R3, RZ, RZ, -R22 ;  /* 0x000000ffff037224 */ /* 0x000fe400078e0a16 */
[----:B------:R-:W-:-:S06]  /*0c00*/  IMAD.MOV.U32 R2, RZ, RZ, RZ ;  /* 0x000000ffff027224 */ /* 0x000fcc00078e00ff */
[----:B------:R-:W-:Y:S02]  /*0c10*/  DFMA R2, R18, -R2, R16 ;  /* 0x800000021202722b */ /* 0x000fe40000000010 */
[----:B------:R-:W-:-:S04]  /*0c20*/  DMUL.RP R16, R16, R20 ;  /* 0x0000001410107228 */ /* 0x000fc80000008000 */
[----:B------:R-:W-:-:S04]  /*0c30*/  IADD3 R2, PT, PT, -R22, -0x43300000, RZ ;  /* 0xbcd0000016027810 */ /* 0x000fc80007ffe1ff */
[----:B------:R-:W-:Y:S02]  /*0c40*/  FSETP.NEU.AND P0, PT, |R3|, R2, PT ;  /* 0x000000020300720b */ /* 0x000fe40003f0d200 */
[----:B------:R-:W-:Y:S02]  /*0c50*/  LOP3.LUT R15, R17, R15, RZ, 0x3c, !PT ;  /* 0x0000000f110f7212 */ /* 0x000fe400078e3cff */
[----:B------:R-:W-:Y:S02]  /*0c60*/  FSEL R18, R16, R18, !P0 ;  /* 0x0000001210127208 */ /* 0x000fe40004000000 */
[----:B------:R-:W-:Y:S01]  /*0c70*/  FSEL R19, R15, R19, !P0 ;  /* 0x000000130f137208 */ /* 0x000fe20004000000 */
[----:B------:R-:W-:Y:S06]  /*0c80*/  BRA `(.L_x_63) ;  /* 0x0000000000547947 */ /* 0x000fec0003800000 */
.L_x_62:
        /* <DEDUP_REMOVED lines=16> */
.L_x_65:
[----:B------:R-:W-:Y:S01]  /*0d90*/  LOP3.LUT R19, R7, 0x80000, RZ, 0xfc, !PT ;  /* 0x0008000007137812 */ /* 0x000fe200078efcff */
[----:B------:R-:W-:Y:S01]  /*0da0*/  IMAD.MOV.U32 R18, RZ, RZ, R6 ;  /* 0x000000ffff127224 */ /* 0x000fe200078e0006 */
[----:B------:R-:W-:Y:S06]  /*0db0*/  BRA `(.L_x_63) ;  /* 0x0000000000087947 */ /* 0x000fec0003800000 */
.L_x_64:
[----:B------:R-:W-:Y:S01]  /*0dc0*/  LOP3.LUT R19, R31, 0x80000, RZ, 0xfc, !PT ;  /* 0x000800001f137812 */ /* 0x000fe200078efcff */
[----:B------:R-:W-:-:S07]  /*0dd0*/  IMAD.MOV.U32 R18, RZ, RZ, R30 ;  /* 0x000000ffff127224 */ /* 0x000fce00078e001e */
.L_x_63:
[----:B------:R-:W-:Y:S02]  /*0de0*/  IMAD.MOV.U32 R2, RZ, RZ, R0 ;  /* 0x000000ffff027224 */ /* 0x000fe400078e0000 */
[----:B------:R-:W-:Y:S02]  /*0df0*/  IMAD.MOV.U32 R3, RZ, RZ, 0x0 ;  /* 0x00000000ff037424 */ /* 0x000fe400078e00ff */
[----:B------:R-:W-:Y:S02]  /*0e00*/  IMAD.MOV.U32 R14, RZ, RZ, R18 ;  /* 0x000000ffff0e7224 */ /* 0x000fe400078e0012 */
[----:B------:R-:W-:Y:S01]  /*0e10*/  IMAD.MOV.U32 R15, RZ, RZ, R19 ;  /* 0x000000ffff0f7224 */ /* 0x000fe200078e0013 */
[----:B------:R-:W-:Y:S06]  /*0e20*/  RET.REL.NODEC R2 `(_Z30action_latticeconf_synchronousPd21metropolis_parametersS_) ;  /* 0xfffffff002747950 */ /* 0x000fec0003c3ffff */
        .type           $_Z30action_latticeconf_synchronousPd21metropolis_parametersS_$__internal_accurate_pow,@function
        .size           $_Z30action_latticeconf_synchronousPd21metropolis_parametersS_$__internal_accurate_pow,(.L_x_84 - $_Z30action_latticeconf_synchronousPd21metropolis_parametersS_$__internal_accurate_pow)
$_Z30action_latticeconf_synchronousPd21metropolis_parametersS_$__internal_accurate_pow:
[----:B------:R-:W-:Y:S01]  /*0e30*/  ISETP.GT.U32.AND P2, PT, R25, 0xfffff, PT ;  /* 0x000fffff1900780c */ /* 0x000fe20003f44070 */
[--C-:B------:R-:W-:Y:S01]  /*0e40*/  IMAD.MOV.U32 R14, RZ, RZ, R25.reuse ;  /* 0x000000ffff0e7224 */ /* 0x100fe200078e0019 */
[----:B------:R-:W-:Y:S01]  /*0e50*/  UMOV UR6, 0x7d2cafe2 ;  /* 0x7d2cafe200067882 */ /* 0x000fe20000000000 */
[----:B------:R-:W-:Y:S01]  /*0e60*/  IMAD.MOV.U32 R16, RZ, RZ, R24 ;  /* 0x000000ffff107224 */ /* 0x000fe200078e0018 */
[----:B------:R-:W-:Y:S01]  /*0e70*/  UMOV UR7, 0x3eb0f5ff ;  /* 0x3eb0f5ff00077882 */ /* 0x000fe20000000000 */
[----:B------:R-:W-:Y:S01]  /*0e80*/  IMAD.MOV.U32 R18, RZ, RZ, RZ ;  /* 0x000000ffff127224 */ /* 0x000fe200078e00ff */
[----:B------:R-:W-:Y:S01]  /*0e90*/  SHF.R.U32.HI R34, RZ, 0x14, R25 ;  /* 0x00000014ff227819 */ /* 0x000fe20000011619 */
[----:B------:R-:W-:Y:S01]  /*0ea0*/  IMAD.MOV.U32 R28, RZ, RZ, 0x41ad3b5a ;  /* 0x41ad3b5aff1c7424 */ /* 0x000fe200078e00ff */
[----:B------:R-:W-:Y:S01]  /*0eb0*/  UMOV UR14, 0xfefa39ef ;  /* 0xfefa39ef000e7882 */ /* 0x000fe20000000000 */
[----:B------:R-:W-:Y:S01]  /*0ec0*/  IMAD.MOV.U32 R29, RZ, RZ, 0x3ed0f5d2 ;  /* 0x3ed0f5d2ff1d7424 */ /* 0x000fe200078e00ff */
[----:B------:R-:W-:-:S03]  /*0ed0*/  UMOV UR15, 0x3fe62e42 ;  /* 0x3fe62e42000f7882 */ /* 0x000fc60000000000 */
[----:B------:R-:W-:-:S10]  /*0ee0*/  @!P2 DMUL R26, R24, 1.80143985094819840000e+16 ;  /* 0x43500000181aa828 */ /* 0x000fd40000000000 */
[----:B------:R-:W-:Y:S01]  /*0ef0*/  @!P2 IMAD.MOV.U32 R14, RZ, RZ, R27 ;  /* 0x000000ffff0ea224 */ /* 0x000fe200078e001b */
[----:B------:R-:W-:Y:S01]  /*0f00*/  @!P2 LEA.HI R34, R27, 0xffffffca, RZ, 0xc ;  /* 0xffffffca1b22a811 */ /* 0x000fe200078f60ff */
[----:B------:R-:W-:-:S03]  /*0f10*/  @!P2 IMAD.MOV.U32 R16, RZ, RZ, R26 ;  /* 0x000000ffff10a224 */ /* 0x000fc600078e001a */
[----:B------:R-:W-:-:S04]  /*0f20*/  LOP3.LUT R14, R14, 0x800fffff, RZ, 0xc0, !PT ;  /* 0x800fffff0e0e7812 */ /* 0x000fc800078ec0ff */
[----:B------:R-:W-:-:S04]  /*0f30*/  LOP3.LUT R17, R14, 0x3ff00000, RZ, 0xfc, !PT ;  /* 0x3ff000000e117812 */ /* 0x000fc800078efcff */
[----:B------:R-:W-:-:S13]  /*0f40*/  ISETP.GE.U32.AND P3, PT, R17, 0x3ff6a09f, PT ;  /* 0x3ff6a09f1100780c */ /* 0x000fda0003f66070 */
[----:B------:R-:W-:-:S04]  /*0f50*/  @P3 VIADD R15, R17, 0xfff00000 ;  /* 0xfff00000110f3836 */ /* 0x000fc80000000000 */
[----:B------:R-:W-:-:S06]  /*0f60*/  @P3 IMAD.MOV.U32 R17, RZ, RZ, R15 ;  /* 0x000000ffff113224 */ /* 0x000fcc00078e000f */
        /* <DEDUP_REMOVED lines=8> */
[----:B------:R-:W-:-:S08]  /*0ff0*/  DMUL R20, R14, R14 ;  /* 0x0000000e0e147228 */ /* 0x000fd00000000000 */
[----:B------:R-:W-:Y:S01]  /*1000*/  DFMA R22, R20, UR6, R28 ;  /* 0x0000000614167c2b */ /* 0x000fe2000800001c */
[----:B------:R-:W-:Y:S01]  /*1010*/  UMOV UR6, 0x75488a3f ;  /* 0x75488a3f00067882 */ /* 0x000fe20000000000 */
[----:B------:R-:W-:Y:S01]  /*1020*/  UMOV UR7, 0x3ef3b20a ;  /* 0x3ef3b20a00077882 */ /* 0x000fe20000000000 */
[----:B------:R-:W-:-:S05]  /*1030*/  DADD R28, R16, -R14 ;  /* 0x00000000101c7229 */ /* 0x000fca000000080e */
[----:B------:R-:W-:Y:S01]  /*1040*/  DFMA R22, R20, R22, UR6 ;  /* 0x0000000614167e2b */ /* 0x000fe20008000016 */
[----:B------:R-:W-:Y:S01]  /*1050*/  UMOV UR6, 0xe4faecd5 ;  /* 0xe4faecd500067882 */ /* 0x000fe20000000000 */
[----:B------:R-:W-:Y:S01]  /*1060*/  UMOV UR7, 0x3f1745cd ;  /* 0x3f1745cd00077882 */ /* 0x000fe20000000000 */
[----:B------:R-:W-:-:S05]  /*1070*/  DADD R28, R28, R28 ;  /* 0x000000001c1c7229 */ /* 0x000fca000000001c */
[----:B------:R-:W-:Y:S01]  /*1080*/  DFMA R22, R20, R22, UR6 ;  /* 0x0000000614167e2b */ /* 0x000fe20008000016 */
[----:B------:R-:W-:Y:S01]  /*1090*/  UMOV UR6, 0x258a578b ;  /* 0x258a578b00067882 */ /* 0x000fe20000000000 */
[----:B------:R-:W-:Y:S01]  /*10a0*/  UMOV UR7, 0x3f3c71c7 ;  /* 0x3f3c71c700077882 */ /* 0x000fe20000000000 */
[----:B------:R-:W-:-:S05]  /*10b0*/  DFMA R28, R16, -R14, R28 ;  /* 0x8000000e101c722b */ /* 0x000fca000000001c */
[----:B------:R-:W-:Y:S01]  /*10c0*/  DFMA R22, R20, R22, UR6 ;  /* 0x0000000614167e2b */ /* 0x000fe20008000016 */
[----:B------:R-:W-:Y:S01]  /*10d0*/  UMOV UR6, 0x9242b910 ;  /* 0x9242b91000067882 */ /* 0x000fe20000000000 */
[----:B------:R-:W-:Y:S01]  /*10e0*/  UMOV UR7, 0x3f624924 ;  /* 0x3f62492400077882 */ /* 0x000fe20000000000 */
[----:B------:R-:W-:-:S05]  /*10f0*/  DMUL R18, R18, R28 ;  /* 0x0000001c12127228 */ /* 0x000fca0000000000 */
[----:B------:R-:W-:Y:S01]  /*1100*/  DFMA R22, R20, R22, UR6 ;  /* 0x0000000614167e2b */ /* 0x000fe20008000016 */
[----:B------:R-:W-:Y:S01]  /*1110*/  UMOV UR6, 0x99999dfb ;  /* 0x99999dfb00067882 */ /* 0x000fe20000000000 */
[----:B------:R-:W-:-:S03]  /*1120*/  UMOV UR7, 0x3f899999 ;  /* 0x3f89999900077882 */ /* 0x000fc60000000000 */
[----:B------:R-:W-:Y:S02]  /*1130*/  VIADD R27, R19, 0x100000 ;  /* 0x00100000131b7836 */ /* 0x000fe40000000000 */
[----:B------:R-:W-:Y:S01]  /*1140*/  IMAD.MOV.U32 R26, RZ, RZ, R18 ;  /* 0x000000ffff1a7224 */ /* 0x000fe200078e0012 */
        /* <DEDUP_REMOVED lines=8> */
[----:B------:R-:W-:-:S06]  /*11d0*/  DMUL R22, R14, R14 ;  /* 0x0000000e0e167228 */ /* 0x000fcc0000000000 */
[----:B------:R-:W-:Y:S01]  /*11e0*/  DADD R20, R20, -UR6 ;  /* 0x8000000614147e29 */ /* 0x000fe20008000000 */
[----:B------:R-:W-:Y:S01]  /*11f0*/  UMOV UR6, 0x80000000 ;  /* 0x8000000000067882 */ /* 0x000fe20000000000 */
[----:B------:R-:W-:Y:S01]  /*1200*/  DFMA R24, R14, R14, -R22 ;  /* 0x0000000e0e18722b */ /* 0x000fe20000000816 */
[----:B------:R-:W-:-:S07]  /*1210*/  UMOV UR7, 0x43300000 ;  /* 0x4330000000077882 */ /* 0x000fce0000000000 */
[C---:B------:R-:W-:Y:S02]  /*1220*/  DFMA R24, R14.reuse, R26, R24 ;  /* 0x0000001a0e18722b */ /* 0x040fe40000000018 */
[----:B------:R-:W-:-:S08]  /*1230*/  DMUL R26, R14, R22 ;  /* 0x000000160e1a7228 */ /* 0x000fd00000000000 */
[----:B------:R-:W-:-:S08]  /*1240*/  DFMA R28, R14, R22, -R26 ;  /* 0x000000160e1c722b */ /* 0x000fd0000000081a */
[----:B------:R-:W-:Y:S02]  /*1250*/  DFMA R28, R18, R22, R28 ;  /* 0x00000016121c722b */ /* 0x000fe4000000001c */
[----:B------:R-:W-:-:S06]  /*1260*/  DADD R22, R16, R20 ;  /* 0x0000000010167229 */ /* 0x000fcc0000000014 */
[----:B------:R-:W-:Y:S02]  /*1270*/  DFMA R24, R14, R24, R28 ;  /* 0x000000180e18722b */ /* 0x000fe4000000001c */
        /* <DEDUP_REMOVED lines=13> */
[C---:B------:R-:W-:Y:S02]  /*1350*/  VIADD R16, R34.reuse, 0xfffffc01 ;  /* 0xfffffc0122107836 */ /* 0x040fe40000000000 */
[----:B------:R-:W-:Y:S02]  /*1360*/  @P3 VIADD R16, R34, 0xfffffc02 ;  /* 0xfffffc0222103836 */ /* 0x000fe40000000000 */
[----:B------:R-:W-:-:S03]  /*1370*/  IMAD.MOV.U32 R17, RZ, RZ, 0x43300000 ;  /* 0x43300000ff117424 */ /* 0x000fc600078e00ff */
[----:B------:R-:W-:Y:S01]  /*1380*/  DADD R18, R18, R14 ;  /* 0x0000000012127229 */ /* 0x000fe2000000000e */
[----:B------:R-:W-:-:S06]  /*1390*/  LOP3.LUT R16, R16, 0x80000000, RZ, 0x3c, !PT ;  /* 0x8000000010107812 */ /* 0x000fcc00078e3cff */
[----:B------:R-:W-:Y:S01]  /*13a0*/  DADD R16, R16, -UR6 ;  /* 0x8000000610107e29 */ /* 0x000fe20008000000 */
[----:B------:R-:W-:Y:S01]  /*13b0*/  UMOV UR6, 0xfefa39ef ;  /* 0xfefa39ef00067882 */ /* 0x000fe20000000000 */
[----:B------:R-:W-:Y:S01]  /*13c0*/  DADD R22, R20, R18 ;  /* 0x0000000014167229 */ /* 0x000fe20000000012 */
[----:B------:R-:W-:-:S07]  /*13d0*/  UMOV UR7, 0x3fe62e42 ;  /* 0x3fe62e4200077882 */ /* 0x000fce0000000000 */
[--C-:B------:R-:W-:Y:S01]  /*13e0*/  DFMA R14, R16, UR6, R22.reuse ;  /* 0x00000006100e7c2b */ /* 0x100fe20008000016 */
[----:B------:R-:W-:Y:S01]  /*13f0*/  UMOV UR6, 0x3b39803f ;  /* 0x3b39803f00067882 */ /* 0x000fe20000000000 */
[----:B------:R-:W-:Y:S01]  /*1400*/  DADD R20, R20, -R22 ;  /* 0x0000000014147229 */ /* 0x000fe20000000816 */
[----:B------:R-:W-:-:S05]  /*1410*/  UMOV UR7, 0x3c7abc9e ;  /* 0x3c7abc9e00077882 */ /* 0x000fca0000000000 */
[----:B------:R-:W-:Y:S02]  /*1420*/  DFMA R24, R16, -UR14, R14 ;  /* 0x8000000e10187c2b */ /* 0x000fe4000800000e */
[----:B------:R-:W-:-:S06]  /*1430*/  DADD R20, R18, R20 ;  /* 0x0000000012147229 */ /* 0x000fcc0000000014 */
[----:B------:R-:W-:-:S08]  /*1440*/  DADD R24, -R22, R24 ;  /* 0x0000000016187229 */ /* 0x000fd00000000118 */
        /* <DEDUP_REMOVED lines=11> */
[----:B------:R-:W-:Y:S01]  /*1500*/  DFMA R16, R16, UR6, -R14 ;  /* 0x0000000610107c2b */ /* 0x000fe2000800080e */
[----:B------:R-:W-:Y:S02]  /*1510*/  IMAD.MOV.U32 R18, RZ, RZ, 0x652b82fe ;  /* 0x652b82feff127424 */ /* 0x000fe400078e00ff */
[----:B------:R-:W-:-:S05]  /*1520*/  IMAD.MOV.U32 R19, RZ, RZ, 0x3ff71547 ;  /* 0x3ff71547ff137424 */ /* 0x000fca00078e00ff */
        /* <DEDUP_REMOVED lines=49> */
[----:B------:R-:W-:Y:S01]  /*1840*/  FSEL R15, R15, RZ, P2 ;  /* 0x000000ff0f0f7208 */ /* 0x000fe20001000000 */
[----:B------:R-:W-:Y:S06]  /*1850*/  @P3 BRA `(.L_x_66) ;  /* 0x00000000001c3947 */ /* 0x000fec0003800000 */
[----:B------:R-:W-:-:S04]  /*1860*/  LEA.HI R14, R18, R18, RZ, 0x1 ;  /* 0x00000012120e7211 */ /* 0x000fc800078f08ff */
[----:B------:R-:W-:-:S05]  /*1870*/  SHF.R.S32.HI R15, RZ, 0x1, R14 ;  /* 0x00000001ff0f7819 */ /* 0x000fca000001140e */
[----:B------:R-:W-:Y:S02]  /*1880*/  IMAD.IADD R14, R18, 0x1, -R15 ;  /* 0x00000001120e7824 */ /* 0x000fe400078e0a0f */
[----:B------:R-:W-:-:S03]  /*1890*/  IMAD R23, R15, 0x100000, R23 ;  /* 0x001000000f177824 */ /* 0x000fc600078e0217 */
[----:B------:R-:W-:Y:S01]  /*18a0*/  LEA R15, R14, 0x3ff00000, 0x14 ;  /* 0x3ff000000e0f7811 */ /* 0x000fe200078ea0ff */
[----:B------:R-:W-:-:S06]  /*18b0*/  IMAD.MOV.U32 R14, RZ, RZ, RZ ;  /* 0x000000ffff0e7224 */ /* 0x000fcc00078e00ff */
[----:B------:R-:W-:-:S11]  /*18c0*/  DMUL R14, R22, R14 ;  /* 0x0000000e160e7228 */ /* 0x000fd60000000000 */
.L_x_66:
[----:B------:R-:W-:Y:S01]  /*18d0*/  DFMA R20, R20, R14, R14 ;  /* 0x0000000e1414722b */ /* 0x000fe2000000000e */
[----:B------:R-:W-:Y:S01]  /*18e0*/  IMAD.MOV.U32 R18, RZ, RZ, R0 ;  /* 0x000000ffff127224 */ /* 0x000fe200078e0000 */
[----:B------:R-:W-:Y:S01]  /*18f0*/  DSETP.NEU.AND P2, PT, |R14|, +INF , PT ;  /* 0x7ff000000e00742a */ /* 0x000fe20003f4d200 */
[----:B------:R-:W-:-:S07]  /*1900*/  IMAD.MOV.U32 R19, RZ, RZ, 0x0 ;  /* 0x00000000ff137424 */ /* 0x000fce00078e00ff */
[----:B------:R-:W-:Y:S02]  /*1910*/  FSEL R14, R14, R20, !P2 ;  /* 0x000000140e0e7208 */ /* 0x000fe40005000000 */
[----:B------:R-:W-:Y:S01]  /*1920*/  FSEL R16, R15, R21, !P2 ;  /* 0x000000150f107208 */ /* 0x000fe20005000000 */
[----:B------:R-:W-:Y:S06]  /*1930*/  RET.REL.NODEC R18 `(_Z30action_latticeconf_synchronousPd21metropolis_parametersS_) ;  /* 0xffffffe412b07950 */ /* 0x000fec0003c3ffff */
.L_x_67:
        /* <DEDUP_REMOVED lines=12> */
.L_x_84:


//--------------------- .text._Z22randomize_double_arrayPdmddP17curandStateXORWOW --------------------------
	.section	.text._Z22randomize_double_arrayPdmddP17curandStateXORWOW,"ax",@progbits
	.align	128
        .global         _Z22randomize_double_arrayPdmddP17curandStateXORWOW
        .type           _Z22randomize_double_arrayPdmddP17curandStateXORWOW,@function
        .size           _Z22randomize_double_arrayPdmddP17curandStateXORWOW,(.L_x_87 - _Z22randomize_double_arrayPdmddP17curandStateXORWOW)
        .other          _Z22randomize_double_arrayPdmddP17curandStateXORWOW,@"STO_CUDA_ENTRY STV_DEFAULT"
_Z22randomize_double_arrayPdmddP17curandStateXORWOW:
.text._Z22randomize_double_arrayPdmddP17curandStateXORWOW:
[----:B------:R-:W-:Y:S01]  /*0000*/  LDC R1, c[0x0][0x37c] ;  /* 0x0000df00ff017b82 */ /* 0x000fe20000000800 */
[----:B------:R-:W0:Y:S01]  /*0010*/  S2R R2, SR_CTAID.X ;  /* 0x0000000000027919 */ /* 0x000e220000002500 */
[----:B------:R-:W0:Y:S01]  /*0020*/  LDCU UR4, c[0x0][0x360] ;  /* 0x00006c00ff0477ac */ /* 0x000e220008000800 */
[----:B------:R-:W0:Y:S01]  /*0030*/  S2R R3, SR_TID.X ;  /* 0x0000000000037919 */ /* 0x000e220000002100 */
[----:B------:R-:W1:Y:S01]  /*0040*/  LDCU.64 UR8, c[0x0][0x388] ;  /* 0x00007100ff0877ac */ /* 0x000e620008000a00 */
[----:B0-----:R-:W-:-:S05]  /*0050*/  IMAD R2, R2, UR4, R3 ;  /* 0x0000000402027c24 */ /* 0x001fca000f8e0203 */
[----:B-1----:R-:W-:-:S04]  /*0060*/  ISETP.GE.U32.AND P0, PT, R2, UR8, PT ;  /* 0x0000000802007c0c */ /* 0x002fc8000bf06070 */
[----:B------:R-:W-:-:S13]  /*0070*/  ISETP.GE.U32.AND.EX P0, PT, RZ, UR9, PT, P0 ;  /* 0x00000009ff007c0c */ /* 0x000fda000bf06100 */
[----:B------:R-:W-:Y:S05]  /*0080*/  @P0 EXIT ;  /* 0x000000000000094d */ /* 0x000fea0003800000 */
[----:B------:R-:W0:Y:S01]  /*0090*/  LDC.64 R6, c[0x0][0x390] ;  /* 0x0000e400ff067b82 */ /* 0x000e220000000a00 */
[----:B------:R-:W-:Y:S01]  /*00a0*/  IMAD.MOV.U32 R25, RZ, RZ, R2 ;  /* 0x000000ffff197224 */ /* 0x000fe200078e0002 */
[----:B------:R-:W1:Y:S01]  /*00b0*/  LDCU.64 UR6, c[0x0][0x358] ;  /* 0x00006b00ff0677ac */ /* 0x000e620008000a00 */
[----:B------:R-:W-:Y:S01]  /*00c0*/  IMAD.MOV.U32 R0, RZ, RZ, RZ ;  /* 0x000000ffff007224 */ /* 0x000fe200078e00ff */
[----:B------:R-:W2:Y:S04]  /*00d0*/  LDCU.64 UR10, c[0x0][0x380] ;  /* 0x00007000ff0a77ac */ /* 0x000ea80008000a00 */
[----:B------:R-:W0:Y:S02]  /*00e0*/  LDC.64 R8, c[0x0][0x398] ;  /* 0x0000e600ff087b82 */ /* 0x000e240000000a00 */
[----:B012---:R-:W-:-:S11]  /*00f0*/  DADD R8, R8, -R6 ;  /* 0x0000000008087229 */ /* 0x007fd60000000806 */
.L_x_68:
[----:B0-----:R-:W0:Y:S01]  /*0100*/  LDC.64 R10, c[0x0][0x3a0] ;  /* 0x0000e800ff0a7b82 */ /* 0x001e220000000a00 */
[----:B------:R-:W-:Y:S02]  /*0110*/  IMAD R3, R0, 0x30, RZ ;  /* 0x0000003000037824 */ /* 0x000fe400078e02ff */
[----:B0-----:R-:W-:-:S04]  /*0120*/  IMAD.WIDE.U32 R10, R25, 0x30, R10 ;  /* 0x00000030190a7825 */ /* 0x001fc800078e000a */
[----:B------:R-:W-:-:S05]  /*0130*/  IMAD.IADD R11, R11, 0x1, R3 ;  /* 0x000000010b0b7824 */ /* 0x000fca00078e0203 */
[----:B------:R-:W2:Y:S04]  /*0140*/  LDG.E.64 R4, desc[UR6][R10.64] ;  /* 0x000000060a047981 */ /* 0x000ea8000c1e1b00 */
[----:B------:R-:W3:Y:S04]  /*0150*/  LDG.E.64 R18, desc[UR6][R10.64+0x10] ;  /* 0x000010060a127981 */ /* 0x000ee8000c1e1b00 */
[----:B------:R-:W4:Y:S04]  /*0160*/  LDG.E.64 R20, desc[UR6][R10.64+0x8] ;  /* 0x000008060a147981 */ /* 0x000f28000c1e1b00 */
[----:B------:R-:W5:Y:S04]  /*0170*/  LDG.E.64 R14, desc[UR6][R10.64+0x18] ;  /* 0x000018060a0e7981 */ /* 0x000f68000c1e1b00 */
[----:B------:R-:W5:Y:S04]  /*0180*/  LDG.E.64 R12, desc[UR6][R10.64+0x28] ;  /* 0x000028060a0c7981 */ /* 0x000f68000c1e1b00 */
[----:B------:R-:W5:Y:S01]  /*0190*/  LDG.E R3, desc[UR6][R10.64+0x20] ;  /* 0x000020060a037981 */ /* 0x000f62000c1e1900 */
[----:B--2---:R-:W-:-:S04]  /*01a0*/  SHF.R.U32.HI R16, RZ, 0x2, R5 ;  /* 0x00000002ff107819 */ /* 0x004fc80000011605 */
[----:B------:R-:W-:Y:S01]  /*01b0*/  LOP3.LUT R16, R16, R5, RZ, 0x3c, !PT ;  /* 0x0000000510107212 */ /* 0x000fe200078e3cff */
[----:B---3--:R-:W-:Y:S01]  /*01c0*/  IMAD.SHL.U32 R22, R19, 0x10, RZ ;  /* 0x0000001013167824 */ /* 0x008fe200078e00ff */
[----:B----4-:R-:W-:-:S03]  /*01d0*/  SHF.R.U32.HI R17, RZ, 0x2, R20 ;  /* 0x00000002ff117819 */ /* 0x010fc60000011614 */
[----:B------:R-:W-:Y:S01]  /*01e0*/  IMAD.SHL.U32 R5, R16, 0x2, RZ ;  /* 0x0000000210057824 */ /* 0x000fe200078e00ff */
[----:B------:R-:W-:-:S04]  /*01f0*/  LOP3.LUT R17, R17, R20, RZ, 0x3c, !PT ;  /* 0x0000001411117212 */ /* 0x000fc800078e3cff */
[----:B------:R-:W-:-:S04]  /*0200*/  LOP3.LUT R5, R19, R22, R5, 0x96, !PT ;  /* 0x0000001613057212 */ /* 0x000fc800078e9605 */
[----:B------:R-:W-:Y:S01]  /*0210*/  LOP3.LUT R16, R5, R16, RZ, 0x3c, !PT ;  /* 0x0000001005107212 */ /* 0x000fe200078e3cff */
[----:B------:R-:W-:-:S03]  /*0220*/  IMAD.SHL.U32 R5, R17, 0x2, RZ ;  /* 0x0000000211057824 */ /* 0x000fc600078e00ff */
[----:B------:R-:W-:Y:S01]  /*0230*/  IADD3 R27, PT, PT, R4, 0x587c5, R16 ;  /* 0x000587c5041b7810 */ /* 0x000fe20007ffe010 */
[----:B------:R-:W-:-:S05]  /*0240*/  IMAD.SHL.U32 R20, R16, 0x10, RZ ;  /* 0x0000001010147824 */ /* 0x000fca00078e00ff */
[----:B------:R-:W-:Y:S02]  /*0250*/  LOP3.LUT R17, R17, R5, R20, 0x96, !PT ;  /* 0x0000000511117212 */ /* 0x000fe400078e9614 */
[----:B------:R-:W-:Y:S02]  /*0260*/  IADD3 R20, PT, PT, R4, 0xb0f8a, RZ ;  /* 0x000b0f8a04147810 */ /* 0x000fe40007ffe0ff */
[----:B------:R-:W-:-:S05]  /*0270*/  LOP3.LUT R17, R17, R16, RZ, 0x3c, !PT ;  /* 0x0000001011117212 */ /* 0x000fca00078e3cff */
[----:B------:R-:W-:-:S04]  /*0280*/  IMAD.IADD R22, R17, 0x1, R20 ;  /* 0x0000000111167824 */ /* 0x000fc800078e0214 */
[----:B------:R-:W-:-:S03]  /*0290*/  IMAD.WIDE.U32 R22, R22, 0x200000, RZ ;  /* 0x0020000016167825 */ /* 0x000fc600078e00ff */
[----:B------:R-:W-:Y:S01]  /*02a0*/  LOP3.LUT R26, R22, R27, RZ, 0x3c, !PT ;  /* 0x0000001b161a7212 */ /* 0x000fe200078e3cff */
[----:B------:R-:W-:Y:S01]  /*02b0*/  IMAD.MOV.U32 R27, RZ, RZ, R23 ;  /* 0x000000ffff1b7224 */ /* 0x000fe200078e0017 */
[----:B------:R-:W-:Y:S01]  /*02c0*/  MOV R23, 0x3ca00000 ;  /* 0x3ca0000000177802 */ /* 0x000fe20000000f00 */
[----:B------:R-:W-:Y:S02]  /*02d0*/  IMAD.MOV.U32 R22, RZ, RZ, 0x0 ;  /* 0x00000000ff167424 */ /* 0x000fe400078e00ff */
[----:B------:R-:W0:Y:S04]  /*02e0*/  I2F.F64.U64 R4, R26 ;  /* 0x0000001a00047312 */ /* 0x000e280000301800 */
[----:B0-----:R-:W-:Y:S01]  /*02f0*/  DFMA R22, R4, R22, 5.5511151231257827021e-17 ;  /* 0x3c9000000416742b */ /* 0x001fe20000000016 */
[----:B------:R-:W-:-:S04]  /*0300*/  LEA R4, P0, R25, UR10, 0x3 ;  /* 0x0000000a19047c11 */ /* 0x000fc8000f8018ff */
[----:B------:R-:W-:Y:S01]  /*0310*/  LEA.HI.X R5, R25, UR11, R0, 0x3, P0 ;  /* 0x0000000b19057c11 */ /* 0x000fe200080f1c00 */
[----:B------:R-:W-:Y:S02]  /*0320*/  VIADD R25, R2, UR4 ;  /* 0x0000000402197c36 */ /* 0x000fe40008000000 */
[----:B------:R-:W-:Y:S02]  /*0330*/  DFMA R22, R8, R22, R6 ;  /* 0x000000160816722b */ /* 0x000fe40000000006 */
[----:B------:R-:W-:Y:S01]  /*0340*/  IMAD.MOV.U32 R2, RZ, RZ, R25 ;  /* 0x000000ffff027224 */ /* 0x000fe200078e0019 */
[----:B------:R-:W-:-:S04]  /*0350*/  ISETP.GE.U32.AND P0, PT, R25, UR8, PT ;  /* 0x0000000819007c0c */ /* 0x000fc8000bf06070 */
[----:B------:R0:W-:Y:S01]  /*0360*/  STG.E.64 desc[UR6][R4.64], R22 ;  /* 0x0000001604007986 */ /* 0x0001e2000c101b06 */
[----:B------:R-:W-:-:S03]  /*0370*/  ISETP.GE.U32.AND.EX P0, PT, RZ, UR9, PT, P0 ;  /* 0x00000009ff007c0c */ /* 0x000fc6000bf06100 */
[----:B------:R0:W-:Y:S04]  /*0380*/  STG.E.64 desc[UR6][R10.64], R20 ;  /* 0x000000140a007986 */ /* 0x0001e8000c101b06 */
[----:B------:R0:W-:Y:S04]  /*0390*/  STG.E.64 desc[UR6][R10.64+0x8], R18 ;  /* 0x000008120a007986 */ /* 0x0001e8000c101b06 */
[----:B------:R0:W-:Y:S04]  /*03a0*/  STG.E.64 desc[UR6][R10.64+0x10], R16 ;  /* 0x000010100a007986 */ /* 0x0001e8000c101b06 */
[----:B-----5:R0:W-:Y:S04]  /*03b0*/  STG.E.64 desc[UR6][R10.64+0x18], R14 ;  /* 0x0000180e0a007986 */ /* 0x0201e8000c101b06 */
[----:B------:R0:W-:Y:S04]  /*03c0*/  STG.E.64 desc[UR6][R10.64+0x28], R12 ;  /* 0x0000280c0a007986 */ /* 0x0001e8000c101b06 */
[----:B------:R0:W-:Y:S01]  /*03d0*/  STG.E desc[UR6][R10.64+0x20], R3 ;  /* 0x000020030a007986 */ /* 0x0001e2000c101906 */
[----:B------:R-:W-:Y:S05]  /*03e0*/  @!P0 BRA `(.L_x_68) ;  /* 0xfffffffc00448947 */ /* 0x000fea000383ffff */
[----:B------:R-:W-:Y:S05]  /*03f0*/  EXIT ;  /* 0x000000000000794d */ /* 0x000fea0003800000 */
.L_x_69:
        /* <DEDUP_REMOVED lines=16> */
.L_x_87:


//--------------------- .text._Z15setup_randomizeP17curandStateXORWOWmy --------------------------
	.section	.text._Z15setup_randomizeP17curandStateXORWOWmy,"ax",@progbits
	.align	128
        .global         _Z15setup_randomizeP17curandStateXORWOWmy
        .type           _Z15setup_randomizeP17curandStateXORWOWmy,@function
        .size           _Z15setup_randomizeP17curandStateXORWOWmy,(.L_x_88 - _Z15setup_randomizeP17curandStateXORWOWmy)
        .other          _Z15setup_randomizeP17curandStateXORWOWmy,@"STO_CUDA_ENTRY STV_DEFAULT"
_Z15setup_randomizeP17curandStateXORWOWmy:
.text._Z15setup_randomizeP17curandStateXORWOWmy:
        /* <DEDUP_REMOVED lines=9> */
[----:B------:R-:W-:Y:S01]  /*0090*/  IMAD.MOV.U32 R10, RZ, RZ, R0 ;  /* 0x000000ffff0a7224 */ /* 0x000fe200078e0000 */
[----:B------:R-:W0:Y:S01]  /*00a0*/  LDCU.64 UR6, c[0x0][0x358] ;  /* 0x00006b00ff0677ac */ /* 0x000e220008000a00 */
[----:B------:R-:W-:-:S07]  /*00b0*/  IMAD.MOV.U32 R11, RZ, RZ, RZ ;  /* 0x000000ffff0b7224 */ /* 0x000fce00078e00ff */
.L_x_78:
[----:B------:R-:W1:Y:S01]  /*00c0*/  LDC.64 R4, c[0x0][0x390] ;  /* 0x0000e400ff047b82 */ /* 0x000e620000000a00 */
[----:B------:R-:W-:Y:S01]  /*00d0*/  ISETP.NE.U32.AND P0, PT, R10, RZ, PT ;  /* 0x000000ff0a00720c */ /* 0x000fe20003f05070 */
[----:B------:R-:W-:Y:S03]  /*00e0*/  BSSY.RECONVERGENT B0, `(.L_x_70) ;  /* 0x00000e6000007945 */ /* 0x000fe60003800200 */
[----:B------:R-:W-:-:S03]  /*00f0*/  ISETP.NE.AND.EX P0, PT, R11, RZ, PT, P0 ;  /* 0x000000ff0b00720c */ /* 0x000fc60003f05300 */
[----:B0-----:R-:W2:Y:S08]  /*0100*/  LDC R6, c[0x0][0x390] ;  /* 0x0000e400ff067b82 */ /* 0x001eb00000000800 */
[----:B------:R-:W3:Y:S01]  /*0110*/  LDC.64 R2, c[0x0][0x380] ;  /* 0x0000e000ff027b82 */ /* 0x000ee20000000a00 */
[----:B-1----:R-:W-:Y:S01]  /*0120*/  LOP3.LUT R8, R5, 0xf7dcefdd, RZ, 0x3c, !PT ;  /* 0xf7dcefdd05087812 */ /* 0x002fe200078e3cff */
[----:B------:R-:W-:Y:S01]  /*0130*/  IMAD R5, R11, 0x30, RZ ;  /* 0x000000300b057824 */ /* 0x000fe200078e02ff */
[----:B------:R-:W-:Y:S01]  /*0140*/  LOP3.LUT R7, R4, 0xaad26b49, RZ, 0x3c, !PT ;  /* 0xaad26b4904077812 */ /* 0x000fe200078e3cff */
[----:B------:R-:W-:-:S02]  /*0150*/  IMAD.MOV.U32 R4, RZ, RZ, 0x4182bed5 ;  /* 0x4182bed5ff047424 */ /* 0x000fc400078e00ff */
[----:B------:R-:W-:Y:S02]  /*0160*/  IMAD R9, R8, -0x658354e5, RZ ;  /* 0x9a7cab1b08097824 */ /* 0x000fe400078e02ff */
[----:B------:R-:W-:Y:S01]  /*0170*/  IMAD R8, R7, 0x4182bed5, RZ ;  /* 0x4182bed507087824 */ /* 0x000fe200078e02ff */
[----:B--2---:R-:W-:Y:S01]  /*0180*/  LOP3.LUT R7, R6, 0xaad26b49, RZ, 0x3c, !PT ;  /* 0xaad26b4906077812 */ /* 0x004fe200078e3cff */
[C---:B------:R-:W-:Y:S01]  /*0190*/  VIADD R13, R9.reuse, 0x1f123bb5 ;  /* 0x1f123bb5090d7836 */ /* 0x040fe20000000000 */
[----:B------:R-:W-:Y:S01]  /*01a0*/  LOP3.LUT R14, R9, 0x5491333, RZ, 0x3c, !PT ;  /* 0x05491333090e7812 */ /* 0x000fe200078e3cff */
[C---:B------:R-:W-:Y:S01]  /*01b0*/  VIADD R15, R8.reuse, 0x583f19 ;  /* 0x00583f19080f7836 */ /* 0x040fe20000000000 */
[C---:B------:R-:W-:Y:S01]  /*01c0*/  IADD3 R6, PT, PT, R8.reuse, 0x64f0c9, R9 ;  /* 0x0064f0c908067810 */ /* 0x040fe20007ffe009 */
[----:B------:R-:W-:Y:S01]  /*01d0*/  IMAD R7, R7, R4, 0x75bcd15 ;  /* 0x075bcd1507077424 */ /* 0x000fe200078e0204 */
[----:B------:R-:W-:Y:S01]  /*01e0*/  LOP3.LUT R12, R8, 0x159a55e5, RZ, 0x3c, !PT ;  /* 0x159a55e5080c7812 */ /* 0x000fe200078e3cff */
[----:B---3--:R-:W-:-:S04]  /*01f0*/  IMAD.WIDE.U32 R2, R10, 0x30, R2 ;  /* 0x000000300a027825 */ /* 0x008fc800078e0002 */
[----:B------:R-:W-:-:S05]  /*0200*/  IMAD.IADD R3, R3, 0x1, R5 ;  /* 0x0000000103037824 */ /* 0x000fca00078e0205 */
[----:B0-----:R0:W-:Y:S04]  /*0210*/  STG.E.64 desc[UR6][R2.64+0x8], R12 ;  /* 0x0000080c02007986 */ /* 0x0011e8000c101b06 */
[----:B------:R0:W-:Y:S04]  /*0220*/  STG.E.64 desc[UR6][R2.64+0x10], R14 ;  /* 0x0000100e02007986 */ /* 0x0001e8000c101b06 */
[----:B------:R0:W-:Y:S01]  /*0230*/  STG.E.64 desc[UR6][R2.64], R6 ;  /* 0x0000000602007986 */ /* 0x0001e2000c101b06 */
[----:B------:R-:W-:Y:S05]  /*0240*/  @!P0 BRA `(.L_x_71) ;  /* 0x0000000c003c8947 */ /* 0x000fea0003800000 */
[----:B0-----:R-:W-:-:S07]  /*0250*/  IMAD.MOV.U32 R14, RZ, RZ, RZ ;  /* 0x000000ffff0e7224 */ /* 0x001fce00078e00ff */
.L_x_77:
[----:B------:R-:W-:Y:S01]  /*0260*/  LOP3.LUT R4, R10, 0x3, RZ, 0xc0, !PT ;  /* 0x000000030a047812 */ /* 0x000fe200078ec0ff */
[----:B------:R-:W-:Y:S03]  /*0270*/  BSSY.RECONVERGENT B1, `(.L_x_72) ;  /* 0x00000c6000017945 */ /* 0x000fe60003800200 */
[----:B------:R-:W-:-:S04]  /*0280*/  ISETP.NE.U32.AND P0, PT, R4, RZ, PT ;  /* 0x000000ff0400720c */ /* 0x000fc80003f05070 */
[----:B------:R-:W-:-:S13]  /*0290*/  ISETP.NE.AND.EX P0, PT, RZ, RZ, PT, P0 ;  /* 0x000000ffff00720c */ /* 0x000fda0003f05300 */
[----:B0-----:R-:W-:Y:S05]  /*02a0*/  @!P0 BRA `(.L_x_73) ;  /* 0x0000000c00088947 */ /* 0x001fea0003800000 */
[----:B------:R-:W0:Y:S01]  /*02b0*/  LDC.64 R4, c[0x4][RZ] ;  /* 0x01000000ff047b82 */ /* 0x000e220000000a00 */
[----:B------:R-:W-:Y:S02]  /*02c0*/  IMAD.MOV.U32 R15, RZ, RZ, RZ ;  /* 0x000000ffff0f7224 */ /* 0x000fe400078e00ff */
[----:B0-----:R-:W-:-:S07]  /*02d0*/  IMAD.WIDE.U32 R4, R14, 0xc80, R4 ;  /* 0x00000c800e047825 */ /* 0x001fce00078e0004 */
.L_x_76:
[----:B0-----:R-:W-:Y:S01]  /*02e0*/  IMAD.MOV.U32 R17, RZ, RZ, RZ ;  /* 0x000000ffff117224 */ /* 0x001fe200078e00ff */
[----:B------:R-:W-:Y:S01]  /*02f0*/  CS2R R6, SRZ ;  /* 0x0000000000067805 */ /* 0x000fe2000001ff00 */
[----:B------:R-:W-:Y:S01]  /*0300*/  IMAD.MOV.U32 R19, RZ, RZ, RZ ;  /* 0x000000ffff137224 */ /* 0x000fe200078e00ff */
[----:B------:R-:W-:-:S07]  /*0310*/  CS2R R8, SRZ ;  /* 0x0000000000087805 */ /* 0x000fce000001ff00 */
.L_x_75:
[----:B------:R-:W-:-:S05]  /*0320*/  IMAD.WIDE.U32 R12, R19, 0x4, R2 ;  /* 0x00000004130c7825 */ /* 0x000fca00078e0002 */
[----:B------:R0:W5:Y:S01]  /*0330*/  LDG.E R16, desc[UR6][R12.64+0x4] ;  /* 0x000004060c107981 */ /* 0x000162000c1e1900 */
[----:B------:R-:W-:-:S07]  /*0340*/  IMAD.MOV.U32 R21, RZ, RZ, RZ ;  /* 0x000000ffff157224 */ /* 0x000fce00078e00ff */
.L_x_74:
[----:B-----5:R-:W-:Y:S01]  /*0350*/  SHF.R.U32.HI R22, RZ, R21, R16 ;  /* 0x00000015ff167219 */ /* 0x020fe20000011610 */
[----:B0-----:R-:W-:-:S03]  /*0360*/  IMAD.SHL.U32 R12, R19, 0x20, RZ ;  /* 0x00000020130c7824 */ /* 0x001fc600078e00ff */
[----:B------:R-:W-:Y:S01]  /*0370*/  LOP3.LUT R13, R22, 0x1, RZ, 0xc0, !PT ;  /* 0x00000001160d7812 */ /* 0x000fe200078ec0ff */
[----:B------:R-:W-:-:S03]  /*0380*/  IMAD.IADD R12, R12, 0x1, R21 ;  /* 0x000000010c0c7824 */ /* 0x000fc600078e0215 */
[----:B------:R-:W-:Y:S01]  /*0390*/  ISETP.NE.U32.AND P0, PT, R13, 0x1, PT ;  /* 0x000000010d00780c */ /* 0x000fe20003f05070 */
[----:B------:R-:W-:-:S03]  /*03a0*/  IMAD R13, R12, 0x5, RZ ;  /* 0x000000050c0d7824 */ /* 0x000fc600078e02ff */
[----:B------:R-:W-:Y:S01]  /*03b0*/  R2P PR, R22, 0x7e ;  /* 0x0000007e16007804 */ /* 0x000fe20000000000 */
[----:B------:R-:W-:-:S08]  /*03c0*/  IMAD.WIDE.U32 R12, R13, 0x4, R4 ;  /* 0x000000040d0c7825 */ /* 0x000fd000078e0004 */
[----:B------:R-:W2:Y:S04]  /*03d0*/  @!P0 LDG.E R18, desc[UR6][R12.64] ;  /* 0x000000060c128981 */ /* 0x000ea8000c1e1900 */
[----:B------:R-:W3:Y:S04]  /*03e0*/  @P1 LDG.E R20, desc[UR6][R12.64+0x14] ;  /* 0x000014060c141981 */ /* 0x000ee8000c1e1900 */
[----:B------:R-:W4:Y:S04]  /*03f0*/  @!P0 LDG.E R23, desc[UR6][R12.64+0x4] ;  /* 0x000004060c178981 */ /* 0x000f28000c1e1900 */
[----:B------:R-:W4:Y:S04]  /*0400*/  @P2 LDG.E R24, desc[UR6][R12.64+0x28] ;  /* 0x000028060c182981 */ /* 0x000f28000c1e1900 */
[----:B------:R-:W4:Y:S04]  /*0410*/  @!P0 LDG.E R25, desc[UR6][R12.64+0xc] ;  /* 0x00000c060c198981 */ /* 0x000f28000c1e1900 */
[----:B------:R-:W4:Y:S04]  /*0420*/  @P3 LDG.E R26, desc[UR6][R12.64+0x3c] ;  /* 0x00003c060c1a3981 */ /* 0x000f28000c1e1900 */
[----:B------:R-:W4:Y:S01]  /*0430*/  @P3 LDG.E R27, desc[UR6][R12.64+0x48] ;  /* 0x000048060c1b3981 */ /* 0x000f22000c1e1900 */
[----:B--2---:R-:W-:-:S03]  /*0440*/  @!P0 LOP3.LUT R17, R17, R18, RZ, 0x3c, !PT ;  /* 0x0000001211118212 */ /* 0x004fc600078e3cff */
[----:B------:R-:W2:Y:S01]  /*0450*/  @!P0 LDG.E R18, desc[UR6][R12.64+0x8] ;  /* 0x000008060c128981 */ /* 0x000ea2000c1e1900 */
[----:B---3--:R-:W-:-:S03]  /*0460*/  @P1 LOP3.LUT R17, R17, R20, RZ, 0x3c, !PT ;  /* 0x0000001411111212 */ /* 0x008fc600078e3cff */
[----:B------:R-:W3:Y:S01]  /*0470*/  @!P0 LDG.E R20, desc[UR6][R12.64+0x10] ;  /* 0x000010060c148981 */ /* 0x000ee2000c1e1900 */
[----:B----4-:R-:W-:-:S03]  /*0480*/  @!P0 LOP3.LUT R8, R8, R23, RZ, 0x3c, !PT ;  /* 0x0000001708088212 */ /* 0x010fc600078e3cff */
[----:B------:R-:W4:Y:S01]  /*0490*/  @P1 LDG.E R23, desc[UR6][R12.64+0x18] ;  /* 0x000018060c171981 */ /* 0x000f22000c1e1900 */
[----:B------:R-:W-:-:S03]  /*04a0*/  @P2 LOP3.LUT R17, R17, R24, RZ, 0x3c, !PT ;  /* 0x0000001811112212 */ /* 0x000fc600078e3cff */
[----:B------:R-:W4:Y:S01]  /*04b0*/  @P1 LDG.E R24, desc[UR6][R12.64+0x24] ;  /* 0x000024060c181981 */ /* 0x000f22000c1e1900 */
[----:B------:R-:W-:-:S03]  /*04c0*/  @!P0 LOP3.LUT R6, R6, R25, RZ, 0x3c, !PT ;  /* 0x0000001906068212 */ /* 0x000fc600078e3cff */
[----:B------:R-:W4:Y:S01]  /*04d0*/  @P2 LDG.E R25, desc[UR6][R12.64+0x2c] ;  /* 0x00002c060c192981 */ /* 0x000f22000c1e1900 */
[----:B--2---:R-:W-:-:S03]  /*04e0*/  @!P0 LOP3.LUT R9, R9, R18, RZ, 0x3c, !PT ;  /* 0x0000001209098212 */ /* 0x004fc600078e3cff */
[----:B------:R-:W2:Y:S01]  /*04f0*/  @P1 LDG.E R18, desc[UR6][R12.64+0x1c] ;  /* 0x00001c060c121981 */ /* 0x000ea2000c1e1900 */
[----:B---3--:R-:W-:-:S03]  /*0500*/  @!P0 LOP3.LUT R7, R7, R20, RZ, 0x3c, !PT ;  /* 0x0000001407078212 */ /* 0x008fc600078e3cff */
[----:B------:R-:W3:Y:S01]  /*0510*/  @P2 LDG.E R20, desc[UR6][R12.64+0x30] ;  /* 0x000030060c142981 */ /* 0x000ee2000c1e1900 */
[----:B----4-:R-:W-:-:S03]  /*0520*/  @P1 LOP3.LUT R8, R8, R23, RZ, 0x3c, !PT ;  /* 0x0000001708081212 */ /* 0x010fc600078e3cff */
[----:B------:R-:W4:Y:S01]  /*0530*/  @P1 LDG.E R23, desc[UR6][R12.64+0x20] ;  /* 0x000020060c171981 */ /* 0x000f22000c1e1900 */
[----:B------:R-:W-:-:S03]  /*0540*/  @P1 LOP3.LUT R7, R7, R24, RZ, 0x3c, !PT ;  /* 0x0000001807071212 */ /* 0x000fc600078e3cff */
[----:B------:R-:W4:Y:S01]  /*0550*/  @P2 LDG.E R24, desc[UR6][R12.64+0x38] ;  /* 0x000038060c182981 */ /* 0x000f22000c1e1900 */
[----:B------:R-:W-:-:S03]  /*0560*/  @P3 LOP3.LUT R17, R17, R26, RZ, 0x3c, !PT ;  /* 0x0000001a11113212 */ /* 0x000fc600078e3cff */
[----:B------:R-:W4:Y:S01]  /*0570*/  @P4 LDG.E R26, desc[UR6][R12.64+0x50] ;  /* 0x000050060c1a4981 */ /* 0x000f22000c1e1900 */
[----:B------:R-:W-:-:S03]  /*0580*/  @P2 LOP3.LUT R8, R8, R25, RZ, 0x3c, !PT ;  /* 0x0000001908082212 */ /* 0x000fc600078e3cff */
[----:B------:R-:W4:Y:S01]  /*0590*/  @P3 LDG.E R25, desc[UR6][R12.64+0x40] ;  /* 0x000040060c193981 */ /* 0x000f22000c1e1900 */
[----:B--2---:R-:W-:-:S03]  /*05a0*/  @P1 LOP3.LUT R9, R9, R18, RZ, 0x3c, !PT ;  /* 0x0000001209091212 */ /* 0x004fc600078e3cff */
[----:B------:R-:W2:Y:S01]  /*05b0*/  @P3 LDG.E R18, desc[UR6][R12.64+0x44] ;  /* 0x000044060c123981 */ /* 0x000ea2000c1e1900 */
[----:B---3--:R-:W-:-:S03]  /*05c0*/  @P2 LOP3.LUT R9, R9, R20, RZ, 0x3c, !PT ;  /* 0x0000001409092212 */ /* 0x008fc600078e3cff */
[----:B------:R-:W3:Y:S01]  /*05d0*/  @P3 LDG.E R20, desc[UR6][R12.64+0x4c] ;  /* 0x00004c060c143981 */ /* 0x000ee2000c1e1900 */
[----:B----4-:R-:W-:-:S03]  /*05e0*/  @P1 LOP3.LUT R6, R6, R23, RZ, 0x3c, !PT ;  /* 0x0000001706061212 */ /* 0x010fc600078e3cff */
[----:B------:R-:W4:Y:S01]  /*05f0*/  @P2 LDG.E R23, desc[UR6][R12.64+0x34] ;  /* 0x000034060c172981 */ /* 0x000f22000c1e1900 */
[----:B------:R-:W-:-:S03]  /*0600*/  @P2 LOP3.LUT R7, R7, R24, RZ, 0x3c, !PT ;  /* 0x0000001807072212 */ /* 0x000fc600078e3cff */
[----:B------:R-:W4:Y:S01]  /*0610*/  @P5 LDG.E R24, desc[UR6][R12.64+0x64] ;  /* 0x000064060c185981 */ /* 0x000f22000c1e1900 */
[----:B------:R-:W-:Y:S02]  /*0620*/  @P4 LOP3.LUT R17, R17, R26, RZ, 0x3c, !PT ;  /* 0x0000001a11114212 */ /* 0x000fe400078e3cff */
[----:B------:R-:W-:Y:S02]  /*0630*/  @P3 LOP3.LUT R8, R8, R25, RZ, 0x3c, !PT ;  /* 0x0000001908083212 */ /* 0x000fe400078e3cff */
        /* <DEDUP_REMOVED lines=21> */
[----:B------:R-:W-:Y:S02]  /*0790*/  LOP3.LUT P0, RZ, R22, 0x80, RZ, 0xc0, !PT ;  /* 0x0000008016ff7812 */ /* 0x000fe4000780c0ff */
[----:B------:R-:W-:-:S04]  /*07a0*/  @P5 LOP3.LUT R8, R8, R27, RZ, 0x3c, !PT ;  /* 0x0000001b08085212 */ /* 0x000fc800078e3cff */
[----:B------:R-:W-:-:S07]  /*07b0*/  @P6 LOP3.LUT R8, R8, R25, RZ, 0x3c, !PT ;  /* 0x0000001908086212 */ /* 0x000fce00078e3cff */
[----:B------:R-:W4:Y:S04]  /*07c0*/  @P0 LDG.E R26, desc[UR6][R12.64+0x8c] ;  /* 0x00008c060c1a0981 */ /* 0x000f28000c1e1900 */
[----:B------:R-:W4:Y:S04]  /*07d0*/  @P0 LDG.E R25, desc[UR6][R12.64+0x90] ;  /* 0x000090060c190981 */ /* 0x000f28000c1e1900 */
        /* <DEDUP_REMOVED lines=11> */
[----:B--2---:R-:W-:Y:S02]  /*0890*/  @P6 LOP3.LUT R7, R7, R18, RZ, 0x3c, !PT ;  /* 0x0000001207076212 */ /* 0x004fe400078e3cff */
[----:B---3--:R-:W-:Y:S02]  /*08a0*/  @P0 LOP3.LUT R9, R9, R20, RZ, 0x3c, !PT ;  /* 0x0000001409090212 */ /* 0x008fe400078e3cff */
[----:B----4-:R-:W-:-:S04]  /*08b0*/  @P6 LOP3.LUT R6, R6, R23, RZ, 0x3c, !PT ;  /* 0x0000001706066212 */ /* 0x010fc800078e3cff */
[----:B------:R-:W-:Y:S02]  /*08c0*/  @P0 LOP3.LUT R6, R6, R27, RZ, 0x3c, !PT ;  /* 0x0000001b06060212 */ /* 0x000fe400078e3cff */
[----:B------:R-:W-:Y:S02]  /*08d0*/  @P0 LOP3.LUT R7, R7, R24, RZ, 0x3c, !PT ;  /* 0x0000001807070212 */ /* 0x000fe400078e3cff */
[----:B------:R-:W-:-:S13]  /*08e0*/  R2P PR, R22.B1, 0x7f ;  /* 0x0000007f16007804 */ /* 0x000fda0000001000 */
[----:B------:R-:W2:Y:S04]  /*08f0*/  @P0 LDG.E R18, desc[UR6][R12.64+0xa0] ;  /* 0x0000a0060c120981 */ /* 0x000ea8000c1e1900 */
[----:B------:R-:W3:Y:S04]  /*0900*/  @P1 LDG.E R20, desc[UR6][R12.64+0xb4] ;  /* 0x0000b4060c141981 */ /* 0x000ee8000c1e1900 */
[----:B------:R-:W4:Y:S04]  /*0910*/  @P0 LDG.E R23, desc[UR6][R12.64+0xa4] ;  /* 0x0000a4060c170981 */ /* 0x000f28000c1e1900 */
[----:B------:R-:W4:Y:S04]  /*0920*/  @P2 LDG.E R24, desc[UR6][R12.64+0xc8] ;  /* 0x0000c8060c182981 */ /* 0x000f28000c1e1900 */
        /* <DEDUP_REMOVED lines=21> */
[----:B------:R-:W-:Y:S02]  /*0a80*/  LOP3.LUT P0, RZ, R22, 0x8000, RZ, 0xc0, !PT ;  /* 0x0000800016ff7812 */ /* 0x000fe4000780c0ff */
[----:B------:R-:W-:Y:S01]  /*0a90*/  @P1 LOP3.LUT R9, R9, R24, RZ, 0x3c, !PT ;  /* 0x0000001809091212 */ /* 0x000fe200078e3cff */
[----:B------:R-:W4:Y:S04]  /*0aa0*/  @P2 LDG.E R22, desc[UR6][R12.64+0xd8] ;  /* 0x0000d8060c162981 */ /* 0x000f28000c1e1900 */
[----:B------:R-:W4:Y:S01]  /*0ab0*/  @P5 LDG.E R24, desc[UR6][R12.64+0x104] ;  /* 0x000104060c185981 */ /* 0x000f22000c1e1900 */
[----:B------:R-:W-:Y:S02]  /*0ac0*/  @P4 LOP3.LUT R17, R17, R26, RZ, 0x3c, !PT ;  /* 0x0000001a11114212 */ /* 0x000fe400078e3cff */
[----:B------:R-:W-:-:S02]  /*0ad0*/  @P2 LOP3.LUT R8, R8, R25, RZ, 0x3c, !PT ;  /* 0x0000001908082212 */ /* 0x000fc400078e3cff */
        /* <DEDUP_REMOVED lines=8> */
[----:B------:R-:W-:Y:S02]  /*0b60*/  @P2 LOP3.LUT R6, R6, R27, RZ, 0x3c, !PT ;  /* 0x0000001b06062212 */ /* 0x000fe400078e3cff */
[----:B------:R-:W-:Y:S01]  /*0b70*/  @P2 LOP3.LUT R7, R7, R22, RZ, 0x3c, !PT ;  /* 0x0000001607072212 */ /* 0x000fe200078e3cff */
[----:B------:R-:W4:Y:S01]  /*0b80*/  @P4 LDG.E R27, desc[UR6][R12.64+0xf4] ;  /* 0x0000f4060c1b4981 */ /* 0x000f22000c1e1900 */
[----:B------:R-:W-:-:S03]  /*0b90*/  @P5 LOP3.LUT R17, R17, R24, RZ, 0x3c, !PT ;  /* 0x0000001811115212 */ /* 0x000fc600078e3cff */
[----:B------:R-:W4:Y:S04]  /*0ba0*/  @P6 LDG.E R24, desc[UR6][R12.64+0x118] ;  /* 0x000118060c186981 */ /* 0x000f28000c1e1900 */
        /* <DEDUP_REMOVED lines=29> */
[----:B------:R-:W-:-:S05]  /*0d80*/  VIADD R21, R21, 0x10 ;  /* 0x0000001015157836 */ /* 0x000fca0000000000 */
[----:B------:R-:W-:Y:S02]  /*0d90*/  ISETP.NE.AND P1, PT, R21, 0x20, PT ;  /* 0x000000201500780c */ /* 0x000fe40003f25270 */
[----:B------:R-:W-:-:S04]  /*0da0*/  @P6 LOP3.LUT R6, R6, R25, RZ, 0x3c, !PT ;  /* 0x0000001906066212 */ /* 0x000fc800078e3cff */
[----:B------:R-:W-:Y:S02]  /*0db0*/  @P0 LOP3.LUT R6, R6, R29, RZ, 0x3c, !PT ;  /* 0x0000001d06060212 */ /* 0x000fe400078e3cff */
[----:B--2---:R-:W-:Y:S02]  /*0dc0*/  @P6 LOP3.LUT R9, R9, R18, RZ, 0x3c, !PT ;  /* 0x0000001209096212 */ /* 0x004fe400078e3cff */
[----:B---3--:R-:W-:Y:S02]  /*0dd0*/  @P6 LOP3.LUT R7, R7, R20, RZ, 0x3c, !PT ;  /* 0x0000001407076212 */ /* 0x008fe400078e3cff */
[----:B----4-:R-:W-:-:S04]  /*0de0*/  @P6 LOP3.LUT R8, R8, R23, RZ, 0x3c, !PT ;  /* 0x0000001708086212 */ /* 0x010fc800078e3cff */
[----:B------:R-:W-:Y:S02]  /*0df0*/  @P0 LOP3.LUT R8, R8, R27, RZ, 0x3c, !PT ;  /* 0x0000001b08080212 */ /* 0x000fe400078e3cff */
[----:B------:R-:W-:Y:S02]  /*0e00*/  @P0 LOP3.LUT R7, R7, R24, RZ, 0x3c, !PT ;  /* 0x0000001807070212 */ /* 0x000fe400078e3cff */
[----:B------:R-:W-:Y:S01]  /*0e10*/  @P0 LOP3.LUT R9, R9, R22, RZ, 0x3c, !PT ;  /* 0x0000001609090212 */ /* 0x000fe200078e3cff */
[----:B------:R-:W-:Y:S06]  /*0e20*/  @P1 BRA `(.L_x_74) ;  /* 0xfffffff400481947 */ /* 0x000fec000383ffff */
[----:B------:R-:W-:-:S05]  /*0e30*/  VIADD R19, R19, 0x1 ;  /* 0x0000000113137836 */ /* 0x000fca0000000000 */
[----:B------:R-:W-:-:S13]  /*0e40*/  ISETP.NE.AND P0, PT, R19, 0x5, PT ;  /* 0x000000051300780c */ /* 0x000fda0003f05270 */
[----:B------:R-:W-:Y:S05]  /*0e50*/  @P0 BRA `(.L_x_75) ;  /* 0xfffffff400300947 */ /* 0x000fea000383ffff */
[----:B------:R0:W-:Y:S01]  /*0e60*/  STG.E.64 desc[UR6][R2.64+0x8], R8 ;  /* 0x0000080802007986 */ /* 0x0001e2000c101b06 */
[----:B------:R-:W-:Y:S01]  /*0e70*/  VIADD R15, R15, 0x1 ;  /* 0x000000010f0f7836 */ /* 0x000fe20000000000 */
[----:B------:R-:W-:Y:S02]  /*0e80*/  LOP3.LUT R12, R10, 0x3, RZ, 0xc0, !PT ;  /* 0x000000030a0c7812 */ /* 0x000fe400078ec0ff */
[----:B------:R0:W-:Y:S02]  /*0e90*/  STG.E.64 desc[UR6][R2.64+0x10], R6 ;  /* 0x0000100602007986 */ /* 0x0001e4000c101b06 */
[----:B------:R-:W-:Y:S02]  /*0ea0*/  ISETP.GE.U32.AND P0, PT, R15, R12, PT ;  /* 0x0000000c0f00720c */ /* 0x000fe40003f06070 */
[----:B------:R0:W-:Y:S11]  /*0eb0*/  STG.E desc[UR6][R2.64+0x4], R17 ;  /* 0x0000041102007986 */ /* 0x0001f6000c101906 */
[----:B------:R-:W-:Y:S05]  /*0ec0*/  @!P0 BRA `(.L_x_76) ;  /* 0xfffffff400048947 */ /* 0x000fea000383ffff */
.L_x_73:
[----:B------:R-:W-:Y:S05]  /*0ed0*/  BSYNC.RECONVERGENT B1 ;  /* 0x0000000000017941 */ /* 0x000fea0003800200 */
.L_x_72:
[----:B------:R-:W-:Y:S01]  /*0ee0*/  ISETP.GT.U32.AND P0, PT, R10, 0x3, PT ;  /* 0x000000030a00780c */ /* 0x000fe20003f04070 */
[----:B------:R-:W-:Y:S01]  /*0ef0*/  VIADD R14, R14, 0x1 ;  /* 0x000000010e0e7836 */ /* 0x000fe20000000000 */
[--C-:B------:R-:W-:Y:S02]  /*0f00*/  SHF.R.U64 R10, R10, 0x2, R11.reuse ;  /* 0x000000020a0a7819 */ /* 0x100fe4000000120b */
[----:B------:R-:W-:Y:S02]  /*0f10*/  ISETP.GT.U32.AND.EX P0, PT, R11, RZ, PT, P0 ;  /* 0x000000ff0b00720c */ /* 0x000fe40003f04100 */
[----:B------:R-:W-:-:S11]  /*0f20*/  SHF.R.U32.HI R11, RZ, 0x2, R11 ;  /* 0x00000002ff0b7819 */ /* 0x000fd6000001160b */
[----:B------:R-:W-:Y:S05]  /*0f30*/  @P0 BRA `(.L_x_77) ;  /* 0xfffffff000c80947 */ /* 0x000fea000383ffff */
.L_x_71:
[----:B------:R-:W-:Y:S05]  /*0f40*/  BSYNC.RECONVERGENT B0 ;  /* 0x0000000000007941 */ /* 0x000fea0003800200 */
.L_x_70:
[----:B------:R-:W1:Y:S01]  /*0f50*/  LDCU.64 UR8, c[0x0][0x388] ;  /* 0x00007100ff0877ac */ /* 0x000e620008000a00 */
[----:B------:R-:W-:Y:S01]  /*0f60*/  VIADD R10, R0, UR4 ;  /* 0x00000004000a7c36 */ /* 0x000fe20008000000 */
[----:B------:R2:W-:Y:S01]  /*0f70*/  STG.E.64 desc[UR6][R2.64+0x18], RZ ;  /* 0x000018ff02007986 */ /* 0x0005e2000c101b06 */
[----:B------:R-:W-:Y:S02]  /*0f80*/  IMAD.MOV.U32 R11, RZ, RZ, RZ ;  /* 0x000000ffff0b7224 */ /* 0x000fe400078e00ff */
[----:B------:R-:W-:Y:S01]  /*0f90*/  IMAD.MOV.U32 R0, RZ, RZ, R10 ;  /* 0x000000ffff007224 */ /* 0x000fe200078e000a */
[----:B------:R2:W-:Y:S04]  /*0fa0*/  STG.E desc[UR6][R2.64+0x20], RZ ;  /* 0x000020ff02007986 */ /* 0x0005e8000c101906 */
[----:B------:R2:W-:Y:S01]  /*0fb0*/  STG.E.64 desc[UR6][R2.64+0x28], RZ ;  /* 0x000028ff02007986 */ /* 0x0005e2000c101b06 */
[----:B-1----:R-:W-:-:S04]  /*0fc0*/  ISETP.GE.U32.AND P0, PT, R10, UR8, PT ;  /* 0x000000080a007c0c */ /* 0x002fc8000bf06070 */
[----:B------:R-:W-:-:S13]  /*0fd0*/  ISETP.GE.U32.AND.EX P0, PT, RZ, UR9, PT, P0 ;  /* 0x00000009ff007c0c */ /* 0x000fda000bf06100 */
[----:B--2---:R-:W-:Y:S05]  /*0fe0*/  @!P0 BRA `(.L_x_78) ;  /* 0xfffffff000348947 */ /* 0x004fea000383ffff */
[----:B------:R-:W-:Y:S05]  /*0ff0*/  EXIT ;  /* 0x000000000000794d */ /* 0x000fea0003800000 */
.L_x_79:
        /* <DEDUP_REMOVED lines=16> */
.L_x_88:


//--------------------- .nv.global.init           --------------------------
	.section	.nv.global.init,"aw",@progbits
	.align	4
.nv.global.init:
	.type		mrg32k3aM1SubSeq,@object
	.size		mrg32k3aM1SubSeq,(mrg32k3aM2SubSeq - mrg32k3aM1SubSeq)
mrg32k3aM1SubSeq:
        /*0000*/ 	.byte	0x0b, 0xcc, 0xee, 0x04, 0x73, 0x29, 0x8b, 0x6f, 0xf6, 0x53, 0x03, 0xf6, 0x23, 0xf6, 0xea, 0xda
        /* <DEDUP_REMOVED lines=125> */
	.type		mrg32k3aM2SubSeq,@object
	.size		mrg32k3aM2SubSeq,(mrg32k3aM1 - mrg32k3aM2SubSeq)
mrg32k3aM2SubSeq:
        /* <DEDUP_REMOVED lines=126> */
	.type		mrg32k3aM1,@object
	.size		mrg32k3aM1,(mrg32k3aM1Seq - mrg32k3aM1)
mrg32k3aM1:
        /* <DEDUP_REMOVED lines=144> */
	.type		mrg32k3aM1Seq,@object
	.size		mrg32k3aM1Seq,(mrg32k3aM2 - mrg32k3aM1Seq)
mrg32k3aM1Seq:
        /* <DEDUP_REMOVED lines=144> */
	.type		mrg32k3aM2,@object
	.size		mrg32k3aM2,(mrg32k3aM2Seq - mrg32k3aM2)
mrg32k3aM2:
        /* <DEDUP_REMOVED lines=144> */
	.type		mrg32k3aM2Seq,@object
	.size		mrg32k3aM2Seq,(precalc_xorwow_matrix - mrg32k3aM2Seq)
mrg32k3aM2Seq:
        /* <DEDUP_REMOVED lines=144> */
	.type		precalc_xorwow_matrix,@object
	.size		precalc_xorwow_matrix,(precalc_xorwow_offset_matrix - precalc_xorwow_matrix)
precalc_xorwow_matrix:
        /* <DEDUP_REMOVED lines=6400> */
	.type		precalc_xorwow_offset_matrix,@object
	.size		precalc_xorwow_offset_matrix,(.L_1 - precalc_xorwow_offset_matrix)
precalc_xorwow_offset_matrix:
        /* <DEDUP_REMOVED lines=6400> */
.L_1:


//--------------------- .nv.shared.reserved.0     --------------------------
	.section	.nv.shared.reserved.0,"aw",@nobits
	.weak		__nv_reservedSMEM_offset_0_alias
	.size		__nv_reservedSMEM_offset_0_alias, 0, 64
	.other		__nv_reservedSMEM_offset_0_alias,@"STO_CUDA_RESERVED_SHARED STV_DEFAULT"
__nv_reservedSMEM_offset_0_alias:
	.zero		0
	.zero		64


//--------------------- .nv.constant0._Z15metropolis_stepPdm21metropolis_parametersP17curandStateXORWOW --------------------------
	.section	.nv.constant0._Z15metropolis_stepPdm21metropolis_parametersP17curandStateXORWOW,"a",@progbits
	.sectionflags	@""
	.align	4
.nv.constant0._Z15metropolis_stepPdm21metropolis_parametersP17curandStateXORWOW:
	.zero		1064


//--------------------- .nv.constant0._Z30action_latticeconf_synchronousPd21metropolis_parametersS_ --------------------------
	.section	.nv.constant0._Z30action_latticeconf_synchronousPd21metropolis_parametersS_,"a",@progbits
	.sectionflags	@""
	.align	4
.nv.constant0._Z30action_latticeconf_synchronousPd21metropolis_parametersS_:
	.zero		1056


//--------------------- .nv.constant0._Z22randomize_double_arrayPdmddP17curandStateXORWOW --------------------------
	.section	.nv.constant0._Z22randomize_double_arrayPdmddP17curandStateXORWOW,"a",@progbits
	.sectionflags	@""
	.align	4
.nv.constant0._Z22randomize_double_arrayPdmddP17curandStateXORWOW:
	.zero		936


//--------------------- .nv.constant0._Z15setup_randomizeP17curandStateXORWOWmy --------------------------
	.section	.nv.constant0._Z15setup_randomizeP17curandStateXORWOWmy,"a",@progbits
	.sectionflags	@""
	.align	4
.nv.constant0._Z15setup_randomizeP17curandStateXORWOWmy:
	.zero		920


//--------------------- SYMBOLS --------------------------

	.type		.nv.reservedSmem.offset0,@object
	.size		.nv.reservedSmem.offset0,0x4
